	.target	sm_90a

	.elftype	@"ET_EXEC"


//--------------------- .note.nv.tkinfo           --------------------------
	.section	.note.nv.tkinfo,"",@"SHT_NOTE"
	.sectionflags	@"SHF_NOTE_NV_TKINFO"
	.tkinfo
        /*0018*/ 	.word	0x00000002
        /*0030*/ 	.string	""
        /*0030*/ 	.string	"ptxas"
        /*0030*/ 	.string	"Cuda compilation tools, release 13.0, V13.0.88"
        /*0030*/ 	.string	"Build cuda_13.0.r13.0/compiler.36424714_0"
        /*0030*/ 	.string	"-arch sm_90a -m 64 "



//--------------------- .note.nv.cuinfo           --------------------------
	.section	.note.nv.cuinfo,"",@"SHT_NOTE"
	.sectionflags	@"SHF_NOTE_NV_CUINFO"
        /*0018*/ 	.short	0x0002
        /*001a*/ 	.short	0x005a
        /*001c*/ 	.short	0x0082
	.zero		2


//--------------------- .nv.info                  --------------------------
	.section	.nv.info,"",@"SHT_CUDA_INFO"
	.align	4


	//----- nvinfo : EIATTR_REGCOUNT
	.align		4
        /*0000*/ 	.byte	0x04, 0x2f
        /*0002*/ 	.short	(.L_15 - .L_14)
	.align		4
.L_14:
        /*0004*/ 	.word	index@(_ZN7cutlass13device_kernelINS_4gemm6kernel13GemmUniversalIN4cute5tupleIJiiiiEEENS1_10collective13CollectiveMmaINS1_34MainloopSm90TmaGmmaWarpSpecializedILi45ENS5_IJNS4_1CILi2EEENSA_ILi1EEESC_EEENS1_35KernelTmaWarpSpecializedCooperativeEEENS5_IJNSA_ILi128EEENSA_ILi32EEESH_EEEaNS5_IJlSC_lEEEaSJ_NS4_8TiledMMAINS4_8MMA_AtomIJNS4_4SM904GMMA26MMA_64x32x32_S32S8S8_SS_TNEEEENS4_6LayoutISD_NS5_IJSC_NSA_ILi0EEESR_EEEEENS5_IJNS4_10UnderscoreESU_SU_EEEEENS4_13SM90_TMA_LOADENS4_14ComposedLayoutINS4_7SwizzleILi1ELi4ELi3EEENS4_18smem_ptr_flag_bitsILi8EEENSQ_INS5_IJNSA_ILi8EEESH_EEENS5_IJSH_SC_EEEEEEEvNS4_8identityENS4_23SM90_TMA_LOAD_MULTICASTES17_vS18_EENS_8epilogue10collective6detail29Sm90TmaWarpSpecializedAdapterINS1C_15DefaultEpilogueIaSJ_SJ_NS1B_6thread17LinearCombinationIaLi1EiiLNS1G_9ScaleType4KindE0ELNS_15FloatRoundStyleE2EaEENS1_15EpilogueDefaultEEEEEvvEEEEvNT_6ParamsE)
        /*0008*/ 	.word	0x000000a8


	//----- nvinfo : EIATTR_FRAME_SIZE
	.align		4
.L_15:
        /*000c*/ 	.byte	0x04, 0x11
        /*000e*/ 	.short	(.L_17 - .L_16)
	.align		4
.L_16:
        /*0010*/ 	.word	index@(_ZN7cutlass13device_kernelINS_4gemm6kernel13GemmUniversalIN4cute5tupleIJiiiiEEENS1_10collective13CollectiveMmaINS1_34MainloopSm90TmaGmmaWarpSpecializedILi45ENS5_IJNS4_1CILi2EEENSA_ILi1EEESC_EEENS1_35KernelTmaWarpSpecializedCooperativeEEENS5_IJNSA_ILi128EEENSA_ILi32EEESH_EEEaNS5_IJlSC_lEEEaSJ_NS4_8TiledMMAINS4_8MMA_AtomIJNS4_4SM904GMMA26MMA_64x32x32_S32S8S8_SS_TNEEEENS4_6LayoutISD_NS5_IJSC_NSA_ILi0EEESR_EEEEENS5_IJNS4_10UnderscoreESU_SU_EEEEENS4_13SM90_TMA_LOADENS4_14ComposedLayoutINS4_7SwizzleILi1ELi4ELi3EEENS4_18smem_ptr_flag_bitsILi8EEENSQ_INS5_IJNSA_ILi8EEESH_EEENS5_IJSH_SC_EEEEEEEvNS4_8identityENS4_23SM90_TMA_LOAD_MULTICASTES17_vS18_EENS_8epilogue10collective6detail29Sm90TmaWarpSpecializedAdapterINS1C_15DefaultEpilogueIaSJ_SJ_NS1B_6thread17LinearCombinationIaLi1EiiLNS1G_9ScaleType4KindE0ELNS_15FloatRoundStyleE2EaEENS1_15EpilogueDefaultEEEEEvvEEEEvNT_6ParamsE)
        /*0014*/ 	.word	0x00000000


	//----- nvinfo : EIATTR_MIN_STACK_SIZE
	.align		4
.L_17:
        /*0018*/ 	.byte	0x04, 0x12
        /*001a*/ 	.short	(.L_19 - .L_18)
	.align		4
.L_18:
        /*001c*/ 	.word	index@(_ZN7cutlass13device_kernelINS_4gemm6kernel13GemmUniversalIN4cute5tupleIJiiiiEEENS1_10collective13CollectiveMmaINS1_34MainloopSm90TmaGmmaWarpSpecializedILi45ENS5_IJNS4_1CILi2EEENSA_ILi1EEESC_EEENS1_35KernelTmaWarpSpecializedCooperativeEEENS5_IJNSA_ILi128EEENSA_ILi32EEESH_EEEaNS5_IJlSC_lEEEaSJ_NS4_8TiledMMAINS4_8MMA_AtomIJNS4_4SM904GMMA26MMA_64x32x32_S32S8S8_SS_TNEEEENS4_6LayoutISD_NS5_IJSC_NSA_ILi0EEESR_EEEEENS5_IJNS4_10UnderscoreESU_SU_EEEEENS4_13SM90_TMA_LOADENS4_14ComposedLayoutINS4_7SwizzleILi1ELi4ELi3EEENS4_18smem_ptr_flag_bitsILi8EEENSQ_INS5_IJNSA_ILi8EEESH_EEENS5_IJSH_SC_EEEEEEEvNS4_8identityENS4_23SM90_TMA_LOAD_MULTICASTES17_vS18_EENS_8epilogue10collective6detail29Sm90TmaWarpSpecializedAdapterINS1C_15DefaultEpilogueIaSJ_SJ_NS1B_6thread17LinearCombinationIaLi1EiiLNS1G_9ScaleType4KindE0ELNS_15FloatRoundStyleE2EaEENS1_15EpilogueDefaultEEEEEvvEEEEvNT_6ParamsE)
        /*0020*/ 	.word	0x00000000
.L_19:


//--------------------- .nv.compat                --------------------------
	.section	.nv.compat,"",@"SHT_CUDA_COMPAT_INFO"
	.align	4
        /*0000*/ 	.byte	0x02, 0x09, 0x01, 0x00, 0x02, 0x02, 0x04, 0x00, 0x02, 0x05, 0x05, 0x00, 0x03, 0x07, 0x01, 0x01
        /*0010*/ 	.byte	0x02, 0x03, 0x01, 0x00, 0x02, 0x06, 0x01, 0x00, 0x04, 0x0b, 0x08, 0x00, 0x00, 0x00, 0x00, 0x00
        /*0020*/ 	.byte	0x00, 0x00, 0x00, 0x00


//--------------------- .nv.info._ZN7cutlass13device_kernelINS_4gemm6kernel13GemmUniversalIN4cute5tupleIJiiiiEEENS1_10collective13CollectiveMmaINS1_34MainloopSm90TmaGmmaWarpSpecializedILi45ENS5_IJNS4_1CILi2EEENSA_ILi1EEESC_EEENS1_35KernelTmaWarpSpecializedCooperativeEEENS5_IJNSA_ILi128EEENSA_ILi32EEESH_EEEaNS5_IJlSC_lEEEaSJ_NS4_8TiledMMAINS4_8MMA_AtomIJNS4_4SM904GMMA26MMA_64x32x32_S32S8S8_SS_TNEEEENS4_6LayoutISD_NS5_IJSC_NSA_ILi0EEESR_EEEEENS5_IJNS4_10UnderscoreESU_SU_EEEEENS4_13SM90_TMA_LOADENS4_14ComposedLayoutINS4_7SwizzleILi1ELi4ELi3EEENS4_18smem_ptr_flag_bitsILi8EEENSQ_INS5_IJNSA_ILi8EEESH_EEENS5_IJSH_SC_EEEEEEEvNS4_8identityENS4_23SM90_TMA_LOAD_MULTICASTES17_vS18_EENS_8epilogue10collective6detail29Sm90TmaWarpSpecializedAdapterINS1C_15DefaultEpilogueIaSJ_SJ_NS1B_6thread17LinearCombinationIaLi1EiiLNS1G_9ScaleType4KindE0ELNS_15FloatRoundStyleE2EaEENS1_15EpilogueDefaultEEEEEvvEEEEvNT_6ParamsE --------------------------
	.section	.nv.info._ZN7cutlass13device_kernelINS_4gemm6kernel13GemmUniversalIN4cute5tupleIJiiiiEEENS1_10collective13CollectiveMmaINS1_34MainloopSm90TmaGmmaWarpSpecializedILi45ENS5_IJNS4_1CILi2EEENSA_ILi1EEESC_EEENS1_35KernelTmaWarpSpecializedCooperativeEEENS5_IJNSA_ILi128EEENSA_ILi32EEESH_EEEaNS5_IJlSC_lEEEaSJ_NS4_8TiledMMAINS4_8MMA_AtomIJNS4_4SM904GMMA26MMA_64x32x32_S32S8S8_SS_TNEEEENS4_6LayoutISD_NS5_IJSC_NSA_ILi0EEESR_EEEEENS5_IJNS4_10UnderscoreESU_SU_EEEEENS4_13SM90_TMA_LOADENS4_14ComposedLayoutINS4_7SwizzleILi1ELi4ELi3EEENS4_18smem_ptr_flag_bitsILi8EEENSQ_INS5_IJNSA_ILi8EEESH_EEENS5_IJSH_SC_EEEEEEEvNS4_8identityENS4_23SM90_TMA_LOAD_MULTICASTES17_vS18_EENS_8epilogue10collective6detail29Sm90TmaWarpSpecializedAdapterINS1C_15DefaultEpilogueIaSJ_SJ_NS1B_6thread17LinearCombinationIaLi1EiiLNS1G_9ScaleType4KindE0ELNS_15FloatRoundStyleE2EaEENS1_15EpilogueDefaultEEEEEvvEEEEvNT_6ParamsE,"",@"SHT_CUDA_INFO"
	.sectionflags	@""
	.align	4


	//----- nvinfo : EIATTR_CUDA_API_VERSION
	.align		4
        /*0000*/ 	.byte	0x04, 0x37
        /*0002*/ 	.short	(.L_21 - .L_20)
.L_20:
        /*0004*/ 	.word	0x00000082


	//----- nvinfo : EIATTR_KPARAM_INFO
	.align		4
.L_21:
        /*0008*/ 	.byte	0x04, 0x17
        /*000a*/ 	.short	(.L_23 - .L_22)
.L_22:
        /*000c*/ 	.word	0x00000000
        /*0010*/ 	.short	0x0000
        /*0012*/ 	.short	0x0070
        /*0014*/ 	.byte	0x00, 0xf0, 0x01, 0x10


	//----- nvinfo : EIATTR_SPARSE_MMA_MASK
	.align		4
.L_23:
        /*0018*/ 	.byte	0x03, 0x50
        /*001a*/ 	.short	0x0000


	//----- nvinfo : EIATTR_MAXREG_COUNT
	.align		4
        /*001c*/ 	.byte	0x03, 0x1b
        /*001e*/ 	.short	0x00a8


	//----- nvinfo : EIATTR_NUM_BARRIERS
	.align		4
        /*0020*/ 	.byte	0x02, 0x4c
        /*0022*/ 	.byte	0x01
	.zero		1


	//----- nvinfo : EIATTR_EXTERNS
	.align		4
        /*0024*/ 	.byte	0x04, 0x0f
        /*0026*/ 	.short	(.L_25 - .L_24)


	//   ....[0]....
	.align		4
.L_24:
        /*0028*/ 	.word	index@(__assertfail)


	//----- nvinfo : EIATTR_MERCURY_ISA_VERSION
	.align		4
.L_25:
        /*002c*/ 	.byte	0x03, 0x5f
        /*002e*/ 	.short	0x0101


	//----- nvinfo : EIATTR_INT_WARP_WIDE_INSTR_OFFSETS
	.align		4
        /*0030*/ 	.byte	0x04, 0x31
        /*0032*/ 	.short	(.L_27 - .L_26)


	//   ....[0]....
.L_26:
        /*0034*/ 	.word	0x000009e0


	//   ....[1]....
        /*0038*/ 	.word	0x00000b00


	//   ....[2]....
        /*003c*/ 	.word	0x00000c10


	//----- nvinfo : EIATTR_COOP_GROUP_MASK_REGIDS
	.align		4
.L_27:
        /*0040*/ 	.byte	0x04, 0x29
        /*0042*/ 	.short	(.L_29 - .L_28)


	//   ....[0]....
.L_28:
        /*0044*/ 	.word	0xffffffff


	//   ....[1]....
        /*0048*/ 	.word	0xffffffff


	//   ....[2]....
        /*004c*/ 	.word	0xffffffff


	//   ....[3]....
        /*0050*/ 	.word	0xffffffff


	//   ....[4]....
        /*0054*/ 	.word	0xffffffff


	//   ....[5]....
        /*0058*/ 	.word	0xffffffff


	//----- nvinfo : EIATTR_COOP_GROUP_INSTR_OFFSETS
	.align		4
.L_29:
        /*005c*/ 	.byte	0x04, 0x28
        /*005e*/ 	.short	(.L_31 - .L_30)


	//   ....[0]....
.L_30:
        /*0060*/ 	.word	0x00000060


	//   ....[1]....
        /*0064*/ 	.word	0x00000070


	//   ....[2]....
        /*0068*/ 	.word	0x00000130


	//   ....[3]....
        /*006c*/ 	.word	0x00000820


	//   ....[4]....
        /*0070*/ 	.word	0x00000d50


	//   ....[5]....
        /*0074*/ 	.word	0x000019e0


	//----- nvinfo : EIATTR_REG_RECONFIG
	.align		4
.L_31:
        /*0078*/ 	.byte	0x01, 0x54
	.zero		2


	//----- nvinfo : EIATTR_SYSCALL_OFFSETS
	.align		4
        /*007c*/ 	.byte	0x04, 0x46
        /*007e*/ 	.short	(.L_33 - .L_32)


	//   ....[0]....
.L_32:
        /*0080*/ 	.word	0x00001bd0


	//----- nvinfo : EIATTR_MBARRIER_INSTR_OFFSETS
	.align		4
.L_33:
        /*0084*/ 	.byte	0x04, 0x39
        /*0086*/ 	.short	(.L_35 - .L_34)


	//   ....[0]....
.L_34:
        /*0088*/ 	.word	0x00000250
        /*008c*/ 	.word	0x000000ff
        /*0090*/ 	.word	0x00000000
        /*0094*/ 	.short	0x0100
        /*0096*/ 	.byte	0x08
	.zero		1


	//   ....[1]....
        /*0098*/ 	.word	0x00000260
        /*009c*/ 	.word	0x000000ff
        /*00a0*/ 	.word	0x00000168
        /*00a4*/ 	.short	0x0100
        /*00a6*/ 	.byte	0x08
	.zero		1


	//   ....[2]....
        /*00a8*/ 	.word	0x00000270
        /*00ac*/ 	.word	0x000000ff
        /*00b0*/ 	.word	0x00000008
        /*00b4*/ 	.short	0x0100
        /*00b6*/ 	.byte	0x08
	.zero		1


	//   ....[3]....
        /*00b8*/ 	.word	0x00000280
        /*00bc*/ 	.word	0x000000ff
        /*00c0*/ 	.word	0x00000170
        /*00c4*/ 	.short	0x0100
        /*00c6*/ 	.byte	0x08
	.zero		1


	//   ....[4]....
        /*00c8*/ 	.word	0x00000290
        /*00cc*/ 	.word	0x000000ff
        /*00d0*/ 	.word	0x00000010
        /*00d4*/ 	.short	0x0100
        /*00d6*/ 	.byte	0x08
	.zero		1


	//   ....[5]....
        /*00d8*/ 	.word	0x000002a0
        /*00dc*/ 	.word	0x000000ff
        /*00e0*/ 	.word	0x00000178
        /*00e4*/ 	.short	0x0100
        /*00e6*/ 	.byte	0x08
	.zero		1


	//   ....[6]....
        /*00e8*/ 	.word	0x000002b0
        /*00ec*/ 	.word	0x000000ff
        /*00f0*/ 	.word	0x00000018
        /*00f4*/ 	.short	0x0100
        /*00f6*/ 	.byte	0x08
	.zero		1


	//   ....[7]....
        /*00f8*/ 	.word	0x000002c0
        /*00fc*/ 	.word	0x000000ff
        /*0100*/ 	.word	0x00000180
        /*0104*/ 	.short	0x0100
        /*0106*/ 	.byte	0x08
	.zero		1


	//   ....[8]....
        /*0108*/ 	.word	0x000002d0
        /*010c*/ 	.word	0x000000ff
        /*0110*/ 	.word	0x00000020
        /*0114*/ 	.short	0x0100
        /*0116*/ 	.byte	0x08
	.zero		1


	//   ....[9]....
        /*0118*/ 	.word	0x000002e0
        /*011c*/ 	.word	0x000000ff
        /*0120*/ 	.word	0x00000188
        /*0124*/ 	.short	0x0100
        /*0126*/ 	.byte	0x08
	.zero		1


	//   ....[10]....
        /*0128*/ 	.word	0x000002f0
        /*012c*/ 	.word	0x000000ff
        /*0130*/ 	.word	0x00000028
        /*0134*/ 	.short	0x0100
        /*0136*/ 	.byte	0x08
	.zero		1


	//   ....[11]....
        /*0138*/ 	.word	0x00000300
        /*013c*/ 	.word	0x000000ff
        /*0140*/ 	.word	0x00000190
        /*0144*/ 	.short	0x0100
        /*0146*/ 	.byte	0x08
	.zero		1


	//   ....[12]....
        /*0148*/ 	.word	0x00000310
        /*014c*/ 	.word	0x000000ff
        /*0150*/ 	.word	0x00000030
        /*0154*/ 	.short	0x0100
        /*0156*/ 	.byte	0x08
	.zero		1


	//   ....[13]....
        /*0158*/ 	.word	0x00000320
        /*015c*/ 	.word	0x000000ff
        /*0160*/ 	.word	0x00000198
        /*0164*/ 	.short	0x0100
        /*0166*/ 	.byte	0x08
	.zero		1


	//   ....[14]....
        /*0168*/ 	.word	0x00000330
        /*016c*/ 	.word	0x000000ff
        /*0170*/ 	.word	0x00000038
        /*0174*/ 	.short	0x0100
        /*0176*/ 	.byte	0x08
	.zero		1


	//   ....[15]....
        /*0178*/ 	.word	0x00000340
        /*017c*/ 	.word	0x000000ff
        /*0180*/ 	.word	0x000001a0
        /*0184*/ 	.short	0x0100
        /*0186*/ 	.byte	0x08
	.zero		1


	//   ....[16]....
        /*0188*/ 	.word	0x00000350
        /*018c*/ 	.word	0x000000ff
        /*0190*/ 	.word	0x00000040
        /*0194*/ 	.short	0x0100
        /*0196*/ 	.byte	0x08
	.zero		1


	//   ....[17]....
        /*0198*/ 	.word	0x00000360
        /*019c*/ 	.word	0x000000ff
        /*01a0*/ 	.word	0x000001a8
        /*01a4*/ 	.short	0x0100
        /*01a6*/ 	.byte	0x08
	.zero		1


	//   ....[18]....
        /*01a8*/ 	.word	0x00000370
        /*01ac*/ 	.word	0x000000ff
        /*01b0*/ 	.word	0x00000048
        /*01b4*/ 	.short	0x0100
        /*01b6*/ 	.byte	0x08
	.zero		1


	//   ....[19]....
        /*01b8*/ 	.word	0x00000380
        /*01bc*/ 	.word	0x000000ff
        /*01c0*/ 	.word	0x000001b0
        /*01c4*/ 	.short	0x0100
        /*01c6*/ 	.byte	0x08
	.zero		1


	//   ....[20]....
        /*01c8*/ 	.word	0x00000390
        /*01cc*/ 	.word	0x000000ff
        /*01d0*/ 	.word	0x00000050
        /*01d4*/ 	.short	0x0100
        /*01d6*/ 	.byte	0x08
	.zero		1


	//   ....[21]....
        /*01d8*/ 	.word	0x000003a0
        /*01dc*/ 	.word	0x000000ff
        /*01e0*/ 	.word	0x000001b8
        /*01e4*/ 	.short	0x0100
        /*01e6*/ 	.byte	0x08
	.zero		1


	//   ....[22]....
        /*01e8*/ 	.word	0x000003b0
        /*01ec*/ 	.word	0x000000ff
        /*01f0*/ 	.word	0x00000058
        /*01f4*/ 	.short	0x0100
        /*01f6*/ 	.byte	0x08
	.zero		1


	//   ....[23]....
        /*01f8*/ 	.word	0x000003c0
        /*01fc*/ 	.word	0x000000ff
        /*0200*/ 	.word	0x000001c0
        /*0204*/ 	.short	0x0100
        /*0206*/ 	.byte	0x08
	.zero		1


	//   ....[24]....
        /*0208*/ 	.word	0x000003d0
        /*020c*/ 	.word	0x000000ff
        /*0210*/ 	.word	0x00000060
        /*0214*/ 	.short	0x0100
        /*0216*/ 	.byte	0x08
	.zero		1


	//   ....[25]....
        /*0218*/ 	.word	0x000003e0
        /*021c*/ 	.word	0x000000ff
        /*0220*/ 	.word	0x000001c8
        /*0224*/ 	.short	0x0100
        /*0226*/ 	.byte	0x08
	.zero		1


	//   ....[26]....
        /*0228*/ 	.word	0x000003f0
        /*022c*/ 	.word	0x000000ff
        /*0230*/ 	.word	0x00000068
        /*0234*/ 	.short	0x0100
        /*0236*/ 	.byte	0x08
	.zero		1


	//   ....[27]....
        /*0238*/ 	.word	0x00000400
        /*023c*/ 	.word	0x000000ff
        /*0240*/ 	.word	0x000001d0
        /*0244*/ 	.short	0x0100
        /*0246*/ 	.byte	0x08
	.zero		1


	//   ....[28]....
        /*0248*/ 	.word	0x00000410
        /*024c*/ 	.word	0x000000ff
        /*0250*/ 	.word	0x00000070
        /*0254*/ 	.short	0x0100
        /*0256*/ 	.byte	0x08
	.zero		1


	//   ....[29]....
        /*0258*/ 	.word	0x00000420
        /*025c*/ 	.word	0x000000ff
        /*0260*/ 	.word	0x000001d8
        /*0264*/ 	.short	0x0100
        /*0266*/ 	.byte	0x08
	.zero		1


	//   ....[30]....
        /*0268*/ 	.word	0x00000430
        /*026c*/ 	.word	0x000000ff
        /*0270*/ 	.word	0x00000078
        /*0274*/ 	.short	0x0100
        /*0276*/ 	.byte	0x08
	.zero		1


	//   ....[31]....
        /*0278*/ 	.word	0x00000440
        /*027c*/ 	.word	0x000000ff
        /*0280*/ 	.word	0x000001e0
        /*0284*/ 	.short	0x0100
        /*0286*/ 	.byte	0x08
	.zero		1


	//   ....[32]....
        /*0288*/ 	.word	0x00000450
        /*028c*/ 	.word	0x000000ff
        /*0290*/ 	.word	0x00000080
        /*0294*/ 	.short	0x0100
        /*0296*/ 	.byte	0x08
	.zero		1


	//   ....[33]....
        /*0298*/ 	.word	0x00000460
        /*029c*/ 	.word	0x000000ff
        /*02a0*/ 	.word	0x000001e8
        /*02a4*/ 	.short	0x0100
        /*02a6*/ 	.byte	0x08
	.zero		1


	//   ....[34]....
        /*02a8*/ 	.word	0x00000470
        /*02ac*/ 	.word	0x000000ff
        /*02b0*/ 	.word	0x00000088
        /*02b4*/ 	.short	0x0100
        /*02b6*/ 	.byte	0x08
	.zero		1


	//   ....[35]....
        /*02b8*/ 	.word	0x00000480
        /*02bc*/ 	.word	0x000000ff
        /*02c0*/ 	.word	0x000001f0
        /*02c4*/ 	.short	0x0100
        /*02c6*/ 	.byte	0x08
	.zero		1


	//   ....[36]....
        /*02c8*/ 	.word	0x00000490
        /*02cc*/ 	.word	0x000000ff
        /*02d0*/ 	.word	0x00000090
        /*02d4*/ 	.short	0x0100
        /*02d6*/ 	.byte	0x08
	.zero		1


	//   ....[37]....
        /*02d8*/ 	.word	0x000004a0
        /*02dc*/ 	.word	0x000000ff
        /*02e0*/ 	.word	0x000001f8
        /*02e4*/ 	.short	0x0100
        /*02e6*/ 	.byte	0x08
	.zero		1


	//   ....[38]....
        /*02e8*/ 	.word	0x000004b0
        /*02ec*/ 	.word	0x000000ff
        /*02f0*/ 	.word	0x00000098
        /*02f4*/ 	.short	0x0100
        /*02f6*/ 	.byte	0x08
	.zero		1


	//   ....[39]....
        /*02f8*/ 	.word	0x000004c0
        /*02fc*/ 	.word	0x000000ff
        /*0300*/ 	.word	0x00000200
        /*0304*/ 	.short	0x0100
        /*0306*/ 	.byte	0x08
	.zero		1


	//   ....[40]....
        /*0308*/ 	.word	0x000004d0
        /*030c*/ 	.word	0x000000ff
        /*0310*/ 	.word	0x000000a0
        /*0314*/ 	.short	0x0100
        /*0316*/ 	.byte	0x08
	.zero		1


	//   ....[41]....
        /*0318*/ 	.word	0x000004e0
        /*031c*/ 	.word	0x000000ff
        /*0320*/ 	.word	0x00000208
        /*0324*/ 	.short	0x0100
        /*0326*/ 	.byte	0x08
	.zero		1


	//   ....[42]....
        /*0328*/ 	.word	0x000004f0
        /*032c*/ 	.word	0x000000ff
        /*0330*/ 	.word	0x000000a8
        /*0334*/ 	.short	0x0100
        /*0336*/ 	.byte	0x08
	.zero		1


	//   ....[43]....
        /*0338*/ 	.word	0x00000500
        /*033c*/ 	.word	0x000000ff
        /*0340*/ 	.word	0x00000210
        /*0344*/ 	.short	0x0100
        /*0346*/ 	.byte	0x08
	.zero		1


	//   ....[44]....
        /*0348*/ 	.word	0x00000510
        /*034c*/ 	.word	0x000000ff
        /*0350*/ 	.word	0x000000b0
        /*0354*/ 	.short	0x0100
        /*0356*/ 	.byte	0x08
	.zero		1


	//   ....[45]....
        /*0358*/ 	.word	0x00000520
        /*035c*/ 	.word	0x000000ff
        /*0360*/ 	.word	0x00000218
        /*0364*/ 	.short	0x0100
        /*0366*/ 	.byte	0x08
	.zero		1


	//   ....[46]....
        /*0368*/ 	.word	0x00000530
        /*036c*/ 	.word	0x000000ff
        /*0370*/ 	.word	0x000000b8
        /*0374*/ 	.short	0x0100
        /*0376*/ 	.byte	0x08
	.zero		1


	//   ....[47]....
        /*0378*/ 	.word	0x00000540
        /*037c*/ 	.word	0x000000ff
        /*0380*/ 	.word	0x00000220
        /*0384*/ 	.short	0x0100
        /*0386*/ 	.byte	0x08
	.zero		1


	//   ....[48]....
        /*0388*/ 	.word	0x00000550
        /*038c*/ 	.word	0x000000ff
        /*0390*/ 	.word	0x000000c0
        /*0394*/ 	.short	0x0100
        /*0396*/ 	.byte	0x08
	.zero		1


	//   ....[49]....
        /*0398*/ 	.word	0x00000560
        /*039c*/ 	.word	0x000000ff
        /*03a0*/ 	.word	0x00000228
        /*03a4*/ 	.short	0x0100
        /*03a6*/ 	.byte	0x08
	.zero		1


	//   ....[50]....
        /*03a8*/ 	.word	0x00000570
        /*03ac*/ 	.word	0x000000ff
        /*03b0*/ 	.word	0x000000c8
        /*03b4*/ 	.short	0x0100
        /*03b6*/ 	.byte	0x08
	.zero		1


	//   ....[51]....
        /*03b8*/ 	.word	0x00000580
        /*03bc*/ 	.word	0x000000ff
        /*03c0*/ 	.word	0x00000230
        /*03c4*/ 	.short	0x0100
        /*03c6*/ 	.byte	0x08
	.zero		1


	//   ....[52]....
        /*03c8*/ 	.word	0x00000590
        /*03cc*/ 	.word	0x000000ff
        /*03d0*/ 	.word	0x000000d0
        /*03d4*/ 	.short	0x0100
        /*03d6*/ 	.byte	0x08
	.zero		1


	//   ....[53]....
        /*03d8*/ 	.word	0x000005a0
        /*03dc*/ 	.word	0x000000ff
        /*03e0*/ 	.word	0x00000238
        /*03e4*/ 	.short	0x0100
        /*03e6*/ 	.byte	0x08
	.zero		1


	//   ....[54]....
        /*03e8*/ 	.word	0x000005b0
        /*03ec*/ 	.word	0x000000ff
        /*03f0*/ 	.word	0x000000d8
        /*03f4*/ 	.short	0x0100
        /*03f6*/ 	.byte	0x08
	.zero		1


	//   ....[55]....
        /*03f8*/ 	.word	0x000005c0
        /*03fc*/ 	.word	0x000000ff
        /*0400*/ 	.word	0x00000240
        /*0404*/ 	.short	0x0100
        /*0406*/ 	.byte	0x08
	.zero		1


	//   ....[56]....
        /*0408*/ 	.word	0x000005d0
        /*040c*/ 	.word	0x000000ff
        /*0410*/ 	.word	0x000000e0
        /*0414*/ 	.short	0x0100
        /*0416*/ 	.byte	0x08
	.zero		1


	//   ....[57]....
        /*0418*/ 	.word	0x000005e0
        /*041c*/ 	.word	0x000000ff
        /*0420*/ 	.word	0x00000248
        /*0424*/ 	.short	0x0100
        /*0426*/ 	.byte	0x08
	.zero		1


	//   ....[58]....
        /*0428*/ 	.word	0x000005f0
        /*042c*/ 	.word	0x000000ff
        /*0430*/ 	.word	0x000000e8
        /*0434*/ 	.short	0x0100
        /*0436*/ 	.byte	0x08
	.zero		1


	//   ....[59]....
        /*0438*/ 	.word	0x00000600
        /*043c*/ 	.word	0x000000ff
        /*0440*/ 	.word	0x00000250
        /*0444*/ 	.short	0x0100
        /*0446*/ 	.byte	0x08
	.zero		1


	//   ....[60]....
        /*0448*/ 	.word	0x00000610
        /*044c*/ 	.word	0x000000ff
        /*0450*/ 	.word	0x000000f0
        /*0454*/ 	.short	0x0100
        /*0456*/ 	.byte	0x08
	.zero		1


	//   ....[61]....
        /*0458*/ 	.word	0x00000620
        /*045c*/ 	.word	0x000000ff
        /*0460*/ 	.word	0x00000258
        /*0464*/ 	.short	0x0100
        /*0466*/ 	.byte	0x08
	.zero		1


	//   ....[62]....
        /*0468*/ 	.word	0x00000630
        /*046c*/ 	.word	0x000000ff
        /*0470*/ 	.word	0x000000f8
        /*0474*/ 	.short	0x0100
        /*0476*/ 	.byte	0x08
	.zero		1


	//   ....[63]....
        /*0478*/ 	.word	0x00000640
        /*047c*/ 	.word	0x000000ff
        /*0480*/ 	.word	0x00000260
        /*0484*/ 	.short	0x0100
        /*0486*/ 	.byte	0x08
	.zero		1


	//   ....[64]....
        /*0488*/ 	.word	0x00000650
        /*048c*/ 	.word	0x000000ff
        /*0490*/ 	.word	0x00000100
        /*0494*/ 	.short	0x0100
        /*0496*/ 	.byte	0x08
	.zero		1


	//   ....[65]....
        /*0498*/ 	.word	0x00000660
        /*049c*/ 	.word	0x000000ff
        /*04a0*/ 	.word	0x00000268
        /*04a4*/ 	.short	0x0100
        /*04a6*/ 	.byte	0x08
	.zero		1


	//   ....[66]....
        /*04a8*/ 	.word	0x00000670
        /*04ac*/ 	.word	0x000000ff
        /*04b0*/ 	.word	0x00000108
        /*04b4*/ 	.short	0x0100
        /*04b6*/ 	.byte	0x08
	.zero		1


	//   ....[67]....
        /*04b8*/ 	.word	0x00000680
        /*04bc*/ 	.word	0x000000ff
        /*04c0*/ 	.word	0x00000270
        /*04c4*/ 	.short	0x0100
        /*04c6*/ 	.byte	0x08
	.zero		1


	//   ....[68]....
        /*04c8*/ 	.word	0x00000690
        /*04cc*/ 	.word	0x000000ff
        /*04d0*/ 	.word	0x00000110
        /*04d4*/ 	.short	0x0100
        /*04d6*/ 	.byte	0x08
	.zero		1


	//   ....[69]....
        /*04d8*/ 	.word	0x000006a0
        /*04dc*/ 	.word	0x000000ff
        /*04e0*/ 	.word	0x00000278
        /*04e4*/ 	.short	0x0100
        /*04e6*/ 	.byte	0x08
	.zero		1


	//   ....[70]....
        /*04e8*/ 	.word	0x000006b0
        /*04ec*/ 	.word	0x000000ff
        /*04f0*/ 	.word	0x00000118
        /*04f4*/ 	.short	0x0100
        /*04f6*/ 	.byte	0x08
	.zero		1


	//   ....[71]....
        /*04f8*/ 	.word	0x000006c0
        /*04fc*/ 	.word	0x000000ff
        /*0500*/ 	.word	0x00000280
        /*0504*/ 	.short	0x0100
        /*0506*/ 	.byte	0x08
	.zero		1


	//   ....[72]....
        /*0508*/ 	.word	0x000006d0
        /*050c*/ 	.word	0x000000ff
        /*0510*/ 	.word	0x00000120
        /*0514*/ 	.short	0x0100
        /*0516*/ 	.byte	0x08
	.zero		1


	//   ....[73]....
        /*0518*/ 	.word	0x000006e0
        /*051c*/ 	.word	0x000000ff
        /*0520*/ 	.word	0x00000288
        /*0524*/ 	.short	0x0100
        /*0526*/ 	.byte	0x08
	.zero		1


	//   ....[74]....
        /*0528*/ 	.word	0x000006f0
        /*052c*/ 	.word	0x000000ff
        /*0530*/ 	.word	0x00000128
        /*0534*/ 	.short	0x0100
        /*0536*/ 	.byte	0x08
	.zero		1


	//   ....[75]....
        /*0538*/ 	.word	0x00000700
        /*053c*/ 	.word	0x000000ff
        /*0540*/ 	.word	0x00000290
        /*0544*/ 	.short	0x0100
        /*0546*/ 	.byte	0x08
	.zero		1


	//   ....[76]....
        /*0548*/ 	.word	0x00000710
        /*054c*/ 	.word	0x000000ff
        /*0550*/ 	.word	0x00000130
        /*0554*/ 	.short	0x0100
        /*0556*/ 	.byte	0x08
	.zero		1


	//   ....[77]....
        /*0558*/ 	.word	0x00000720
        /*055c*/ 	.word	0x000000ff
        /*0560*/ 	.word	0x00000298
        /*0564*/ 	.short	0x0100
        /*0566*/ 	.byte	0x08
	.zero		1


	//   ....[78]....
        /*0568*/ 	.word	0x00000730
        /*056c*/ 	.word	0x000000ff
        /*0570*/ 	.word	0x00000138
        /*0574*/ 	.short	0x0100
        /*0576*/ 	.byte	0x08
	.zero		1


	//   ....[79]....
        /*0578*/ 	.word	0x00000740
        /*057c*/ 	.word	0x000000ff
        /*0580*/ 	.word	0x000002a0
        /*0584*/ 	.short	0x0100
        /*0586*/ 	.byte	0x08
	.zero		1


	//   ....[80]....
        /*0588*/ 	.word	0x00000750
        /*058c*/ 	.word	0x000000ff
        /*0590*/ 	.word	0x00000140
        /*0594*/ 	.short	0x0100
        /*0596*/ 	.byte	0x08
	.zero		1


	//   ....[81]....
        /*0598*/ 	.word	0x00000760
        /*059c*/ 	.word	0x000000ff
        /*05a0*/ 	.word	0x000002a8
        /*05a4*/ 	.short	0x0100
        /*05a6*/ 	.byte	0x08
	.zero		1


	//   ....[82]....
        /*05a8*/ 	.word	0x00000770
        /*05ac*/ 	.word	0x000000ff
        /*05b0*/ 	.word	0x00000148
        /*05b4*/ 	.short	0x0100
        /*05b6*/ 	.byte	0x08
	.zero		1


	//   ....[83]....
        /*05b8*/ 	.word	0x00000780
        /*05bc*/ 	.word	0x000000ff
        /*05c0*/ 	.word	0x000002b0
        /*05c4*/ 	.short	0x0100
        /*05c6*/ 	.byte	0x08
	.zero		1


	//   ....[84]....
        /*05c8*/ 	.word	0x00000790
        /*05cc*/ 	.word	0x000000ff
        /*05d0*/ 	.word	0x00000150
        /*05d4*/ 	.short	0x0100
        /*05d6*/ 	.byte	0x08
	.zero		1


	//   ....[85]....
        /*05d8*/ 	.word	0x000007a0
        /*05dc*/ 	.word	0x000000ff
        /*05e0*/ 	.word	0x000002b8
        /*05e4*/ 	.short	0x0100
        /*05e6*/ 	.byte	0x08
	.zero		1


	//   ....[86]....
        /*05e8*/ 	.word	0x000007b0
        /*05ec*/ 	.word	0x000000ff
        /*05f0*/ 	.word	0x00000158
        /*05f4*/ 	.short	0x0100
        /*05f6*/ 	.byte	0x08
	.zero		1


	//   ....[87]....
        /*05f8*/ 	.word	0x000007c0
        /*05fc*/ 	.word	0x000000ff
        /*0600*/ 	.word	0x000002c0
        /*0604*/ 	.short	0x0100
        /*0606*/ 	.byte	0x08
	.zero		1


	//   ....[88]....
        /*0608*/ 	.word	0x000007d0
        /*060c*/ 	.word	0x000000ff
        /*0610*/ 	.word	0x00000160
        /*0614*/ 	.short	0x0100
        /*0616*/ 	.byte	0x08
	.zero		1


	//   ....[89]....
        /*0618*/ 	.word	0x000007e0
        /*061c*/ 	.word	0x000000ff
        /*0620*/ 	.word	0x000002c8
        /*0624*/ 	.short	0x0100
        /*0626*/ 	.byte	0x08
	.zero		1


	//   ....[90]....
        /*0628*/ 	.word	0x00000c80
        /*062c*/ 	.word	0x000000ff
        /*0630*/ 	.word	0x000002e0
        /*0634*/ 	.short	0x0100
        /*0636*/ 	.byte	0x06
	.zero		1


	//   ....[91]....
        /*0638*/ 	.word	0x00000d00
        /*063c*/ 	.word	0x000000ff
        /*0640*/ 	.word	0x000002e8
        /*0644*/ 	.short	0x0100
        /*0646*/ 	.byte	0x06
	.zero		1


	//   ....[92]....
        /*0648*/ 	.word	0x00001c50
        /*064c*/ 	.word	0x00000003
        /*0650*/ 	.word	0x00000000
        /*0654*/ 	.short	0x010a
        /*0656*/ 	.byte	0x3f
	.zero		1


	//   ....[93]....
        /*0658*/ 	.word	0x00001cb0
        /*065c*/ 	.word	0x00000003
        /*0660*/ 	.word	0x00000000
        /*0664*/ 	.short	0x010a
        /*0666*/ 	.byte	0x3f
	.zero		1


	//   ....[94]....
        /*0668*/ 	.word	0x00001e60
        /*066c*/ 	.word	0x000000ff
        /*0670*/ 	.word	0x00000000
        /*0674*/ 	.short	0x010a
        /*0676*/ 	.byte	0x04
	.zero		1


	//   ....[95]....
        /*0678*/ 	.word	0x00001ea0
        /*067c*/ 	.word	0x000000ff
        /*0680*/ 	.word	0x00000000
        /*0684*/ 	.short	0x010a
        /*0686*/ 	.byte	0x04
	.zero		1


	//   ....[96]....
        /*0688*/ 	.word	0x00001f90
        /*068c*/ 	.word	0x00000004
        /*0690*/ 	.word	0x00000000
        /*0694*/ 	.short	0x0101
        /*0696*/ 	.byte	0x3f
	.zero		1


	//   ....[97]....
        /*0698*/ 	.word	0x000021b0
        /*069c*/ 	.word	0x00000000
        /*06a0*/ 	.word	0x00000000
        /*06a4*/ 	.short	0x0101
        /*06a6*/ 	.byte	0x3f
	.zero		1


	//   ....[98]....
        /*06a8*/ 	.word	0x00004140
        /*06ac*/ 	.word	0x00000018
        /*06b0*/ 	.word	0x00000168
        /*06b4*/ 	.short	0x010a
        /*06b6*/ 	.byte	0x3f
	.zero		1


	//   ....[99]....
        /*06b8*/ 	.word	0x00004500
        /*06bc*/ 	.word	0x0000000e
        /*06c0*/ 	.word	0x000002e8
        /*06c4*/ 	.short	0x0101
        /*06c6*/ 	.byte	0x3f
	.zero		1


	//   ....[100]....
        /*06c8*/ 	.word	0x00004c40
        /*06cc*/ 	.word	0x00000005
        /*06d0*/ 	.word	0x00000000
        /*06d4*/ 	.short	0x010a
        /*06d6*/ 	.byte	0x3f
	.zero		1


	//   ....[101]....
        /*06d8*/ 	.word	0x00004cc0
        /*06dc*/ 	.word	0x00000007
        /*06e0*/ 	.word	0x00000000
        /*06e4*/ 	.short	0x010a
        /*06e6*/ 	.byte	0x3f
	.zero		1


	//   ....[102]....
        /*06e8*/ 	.word	0x00004d50
        /*06ec*/ 	.word	0x00000006
        /*06f0*/ 	.word	0x00000000
        /*06f4*/ 	.short	0x010a
        /*06f6*/ 	.byte	0x3f
	.zero		1


	//   ....[103]....
        /*06f8*/ 	.word	0x00004de0
        /*06fc*/ 	.word	0x00000009
        /*0700*/ 	.word	0x00000000
        /*0704*/ 	.short	0x010a
        /*0706*/ 	.byte	0x3f
	.zero		1


	//   ....[104]....
        /*0708*/ 	.word	0x00004e70
        /*070c*/ 	.word	0x00000006
        /*0710*/ 	.word	0x00000000
        /*0714*/ 	.short	0x010a
        /*0716*/ 	.byte	0x3f
	.zero		1


	//   ....[105]....
        /*0718*/ 	.word	0x00004f00
        /*071c*/ 	.word	0x00000009
        /*0720*/ 	.word	0x00000000
        /*0724*/ 	.short	0x010a
        /*0726*/ 	.byte	0x3f
	.zero		1


	//   ....[106]....
        /*0728*/ 	.word	0x00004f90
        /*072c*/ 	.word	0x00000006
        /*0730*/ 	.word	0x00000000
        /*0734*/ 	.short	0x010a
        /*0736*/ 	.byte	0x3f
	.zero		1


	//   ....[107]....
        /*0738*/ 	.word	0x00005020
        /*073c*/ 	.word	0x00000009
        /*0740*/ 	.word	0x00000000
        /*0744*/ 	.short	0x010a
        /*0746*/ 	.byte	0x3f
	.zero		1


	//   ....[108]....
        /*0748*/ 	.word	0x000050b0
        /*074c*/ 	.word	0x00000006
        /*0750*/ 	.word	0x00000000
        /*0754*/ 	.short	0x010a
        /*0756*/ 	.byte	0x3f
	.zero		1


	//   ....[109]....
        /*0758*/ 	.word	0x00005140
        /*075c*/ 	.word	0x00000009
        /*0760*/ 	.word	0x00000000
        /*0764*/ 	.short	0x010a
        /*0766*/ 	.byte	0x3f
	.zero		1


	//   ....[110]....
        /*0768*/ 	.word	0x000051d0
        /*076c*/ 	.word	0x00000006
        /*0770*/ 	.word	0x00000000
        /*0774*/ 	.short	0x010a
        /*0776*/ 	.byte	0x3f
	.zero		1


	//   ....[111]....
        /*0778*/ 	.word	0x00005260
        /*077c*/ 	.word	0x00000009
        /*0780*/ 	.word	0x00000000
        /*0784*/ 	.short	0x010a
        /*0786*/ 	.byte	0x3f
	.zero		1


	//   ....[112]....
        /*0788*/ 	.word	0x000052f0
        /*078c*/ 	.word	0x00000006
        /*0790*/ 	.word	0x00000000
        /*0794*/ 	.short	0x010a
        /*0796*/ 	.byte	0x3f
	.zero		1


	//   ....[113]....
        /*0798*/ 	.word	0x00005380
        /*079c*/ 	.word	0x00000009
        /*07a0*/ 	.word	0x00000000
        /*07a4*/ 	.short	0x010a
        /*07a6*/ 	.byte	0x3f
	.zero		1


	//   ....[114]....
        /*07a8*/ 	.word	0x00005410
        /*07ac*/ 	.word	0x00000006
        /*07b0*/ 	.word	0x00000000
        /*07b4*/ 	.short	0x010a
        /*07b6*/ 	.byte	0x3f
	.zero		1


	//   ....[115]....
        /*07b8*/ 	.word	0x000054a0
        /*07bc*/ 	.word	0x00000009
        /*07c0*/ 	.word	0x00000000
        /*07c4*/ 	.short	0x010a
        /*07c6*/ 	.byte	0x3f
	.zero		1


	//   ....[116]....
        /*07c8*/ 	.word	0x00005530
        /*07cc*/ 	.word	0x00000006
        /*07d0*/ 	.word	0x00000000
        /*07d4*/ 	.short	0x010a
        /*07d6*/ 	.byte	0x3f
	.zero		1


	//   ....[117]....
        /*07d8*/ 	.word	0x000055c0
        /*07dc*/ 	.word	0x00000009
        /*07e0*/ 	.word	0x00000000
        /*07e4*/ 	.short	0x010a
        /*07e6*/ 	.byte	0x3f
	.zero		1


	//   ....[118]....
        /*07e8*/ 	.word	0x00005650
        /*07ec*/ 	.word	0x00000006
        /*07f0*/ 	.word	0x00000000
        /*07f4*/ 	.short	0x010a
        /*07f6*/ 	.byte	0x3f
	.zero		1


	//   ....[119]....
        /*07f8*/ 	.word	0x000056e0
        /*07fc*/ 	.word	0x00000009
        /*0800*/ 	.word	0x00000000
        /*0804*/ 	.short	0x010a
        /*0806*/ 	.byte	0x3f
	.zero		1


	//   ....[120]....
        /*0808*/ 	.word	0x00005770
        /*080c*/ 	.word	0x00000006
        /*0810*/ 	.word	0x00000000
        /*0814*/ 	.short	0x010a
        /*0816*/ 	.byte	0x3f
	.zero		1


	//   ....[121]....
        /*0818*/ 	.word	0x00005800
        /*081c*/ 	.word	0x00000009
        /*0820*/ 	.word	0x00000000
        /*0824*/ 	.short	0x010a
        /*0826*/ 	.byte	0x3f
	.zero		1


	//   ....[122]....
        /*0828*/ 	.word	0x00005890
        /*082c*/ 	.word	0x00000006
        /*0830*/ 	.word	0x00000000
        /*0834*/ 	.short	0x010a
        /*0836*/ 	.byte	0x3f
	.zero		1


	//   ....[123]....
        /*0838*/ 	.word	0x00005920
        /*083c*/ 	.word	0x00000009
        /*0840*/ 	.word	0x00000000
        /*0844*/ 	.short	0x010a
        /*0846*/ 	.byte	0x3f
	.zero		1


	//   ....[124]....
        /*0848*/ 	.word	0x000059b0
        /*084c*/ 	.word	0x00000006
        /*0850*/ 	.word	0x00000000
        /*0854*/ 	.short	0x010a
        /*0856*/ 	.byte	0x3f
	.zero		1


	//   ....[125]....
        /*0858*/ 	.word	0x00005a40
        /*085c*/ 	.word	0x00000009
        /*0860*/ 	.word	0x00000000
        /*0864*/ 	.short	0x010a
        /*0866*/ 	.byte	0x3f
	.zero		1


	//   ....[126]....
        /*0868*/ 	.word	0x00005ad0
        /*086c*/ 	.word	0x00000006
        /*0870*/ 	.word	0x00000000
        /*0874*/ 	.short	0x010a
        /*0876*/ 	.byte	0x3f
	.zero		1


	//   ....[127]....
        /*0878*/ 	.word	0x00005b60
        /*087c*/ 	.word	0x00000009
        /*0880*/ 	.word	0x00000000
        /*0884*/ 	.short	0x010a
        /*0886*/ 	.byte	0x3f
	.zero		1


	//   ....[128]....
        /*0888*/ 	.word	0x00005bf0
        /*088c*/ 	.word	0x00000006
        /*0890*/ 	.word	0x00000000
        /*0894*/ 	.short	0x010a
        /*0896*/ 	.byte	0x3f
	.zero		1


	//   ....[129]....
        /*0898*/ 	.word	0x00005c80
        /*089c*/ 	.word	0x00000009
        /*08a0*/ 	.word	0x00000000
        /*08a4*/ 	.short	0x010a
        /*08a6*/ 	.byte	0x3f
	.zero		1


	//   ....[130]....
        /*08a8*/ 	.word	0x00005d10
        /*08ac*/ 	.word	0x00000006
        /*08b0*/ 	.word	0x00000000
        /*08b4*/ 	.short	0x010a
        /*08b6*/ 	.byte	0x3f
	.zero		1


	//   ....[131]....
        /*08b8*/ 	.word	0x00005da0
        /*08bc*/ 	.word	0x00000009
        /*08c0*/ 	.word	0x00000000
        /*08c4*/ 	.short	0x010a
        /*08c6*/ 	.byte	0x3f
	.zero		1


	//   ....[132]....
        /*08c8*/ 	.word	0x00005e30
        /*08cc*/ 	.word	0x00000006
        /*08d0*/ 	.word	0x00000000
        /*08d4*/ 	.short	0x010a
        /*08d6*/ 	.byte	0x3f
	.zero		1


	//   ....[133]....
        /*08d8*/ 	.word	0x00005ec0
        /*08dc*/ 	.word	0x00000009
        /*08e0*/ 	.word	0x00000000
        /*08e4*/ 	.short	0x010a
        /*08e6*/ 	.byte	0x3f
	.zero		1


	//   ....[134]....
        /*08e8*/ 	.word	0x00005f50
        /*08ec*/ 	.word	0x00000006
        /*08f0*/ 	.word	0x00000000
        /*08f4*/ 	.short	0x010a
        /*08f6*/ 	.byte	0x3f
	.zero		1


	//   ....[135]....
        /*08f8*/ 	.word	0x00005fe0
        /*08fc*/ 	.word	0x00000009
        /*0900*/ 	.word	0x00000000
        /*0904*/ 	.short	0x010a
        /*0906*/ 	.byte	0x3f
	.zero		1


	//   ....[136]....
        /*0908*/ 	.word	0x00006070
        /*090c*/ 	.word	0x00000006
        /*0910*/ 	.word	0x00000000
        /*0914*/ 	.short	0x010a
        /*0916*/ 	.byte	0x3f
	.zero		1


	//   ....[137]....
        /*0918*/ 	.word	0x00006100
        /*091c*/ 	.word	0x00000009
        /*0920*/ 	.word	0x00000000
        /*0924*/ 	.short	0x010a
        /*0926*/ 	.byte	0x3f
	.zero		1


	//   ....[138]....
        /*0928*/ 	.word	0x00006190
        /*092c*/ 	.word	0x00000006
        /*0930*/ 	.word	0x00000000
        /*0934*/ 	.short	0x010a
        /*0936*/ 	.byte	0x3f
	.zero		1


	//   ....[139]....
        /*0938*/ 	.word	0x00006220
        /*093c*/ 	.word	0x00000009
        /*0940*/ 	.word	0x00000000
        /*0944*/ 	.short	0x010a
        /*0946*/ 	.byte	0x3f
	.zero		1


	//   ....[140]....
        /*0948*/ 	.word	0x000062b0
        /*094c*/ 	.word	0x00000006
        /*0950*/ 	.word	0x00000000
        /*0954*/ 	.short	0x010a
        /*0956*/ 	.byte	0x3f
	.zero		1


	//   ....[141]....
        /*0958*/ 	.word	0x00006340
        /*095c*/ 	.word	0x00000009
        /*0960*/ 	.word	0x00000000
        /*0964*/ 	.short	0x010a
        /*0966*/ 	.byte	0x3f
	.zero		1


	//   ....[142]....
        /*0968*/ 	.word	0x000063d0
        /*096c*/ 	.word	0x0000000a
        /*0970*/ 	.word	0x00000000
        /*0974*/ 	.short	0x010a
        /*0976*/ 	.byte	0x3f
	.zero		1


	//   ....[143]....
        /*0978*/ 	.word	0x00006460
        /*097c*/ 	.word	0x0000000b
        /*0980*/ 	.word	0x00000000
        /*0984*/ 	.short	0x010a
        /*0986*/ 	.byte	0x3f
	.zero		1


	//   ....[144]....
        /*0988*/ 	.word	0x000064f0
        /*098c*/ 	.word	0x00000003
        /*0990*/ 	.word	0x00000000
        /*0994*/ 	.short	0x010a
        /*0996*/ 	.byte	0x3f
	.zero		1


	//   ....[145]....
        /*0998*/ 	.word	0x00006550
        /*099c*/ 	.word	0x00000003
        /*09a0*/ 	.word	0x00000000
        /*09a4*/ 	.short	0x010a
        /*09a6*/ 	.byte	0x3f
	.zero		1


	//   ....[146]....
        /*09a8*/ 	.word	0x000065b0
        /*09ac*/ 	.word	0x00000005
        /*09b0*/ 	.word	0x00000000
        /*09b4*/ 	.short	0x010a
        /*09b6*/ 	.byte	0x3f
	.zero		1


	//   ....[147]....
        /*09b8*/ 	.word	0x00006680
        /*09bc*/ 	.word	0x00000018
        /*09c0*/ 	.word	0x00000168
        /*09c4*/ 	.short	0x010a
        /*09c6*/ 	.byte	0x3f
	.zero		1


	//   ....[148]....
        /*09c8*/ 	.word	0x00006750
        /*09cc*/ 	.word	0x00000005
        /*09d0*/ 	.word	0x00000000
        /*09d4*/ 	.short	0x010a
        /*09d6*/ 	.byte	0x3f
	.zero		1


	//   ....[149]....
        /*09d8*/ 	.word	0x000067a0
        /*09dc*/ 	.word	0x00000007
        /*09e0*/ 	.word	0x00000000
        /*09e4*/ 	.short	0x010a
        /*09e6*/ 	.byte	0x3f
	.zero		1


	//   ....[150]....
        /*09e8*/ 	.word	0x000067f0
        /*09ec*/ 	.word	0x00000006
        /*09f0*/ 	.word	0x00000000
        /*09f4*/ 	.short	0x010a
        /*09f6*/ 	.byte	0x3f
	.zero		1


	//   ....[151]....
        /*09f8*/ 	.word	0x00006840
        /*09fc*/ 	.word	0x00000009
        /*0a00*/ 	.word	0x00000000
        /*0a04*/ 	.short	0x010a
        /*0a06*/ 	.byte	0x3f
	.zero		1


	//   ....[152]....
        /*0a08*/ 	.word	0x00006890
        /*0a0c*/ 	.word	0x00000006
        /*0a10*/ 	.word	0x00000000
        /*0a14*/ 	.short	0x010a
        /*0a16*/ 	.byte	0x3f
	.zero		1


	//   ....[153]....
        /*0a18*/ 	.word	0x000068e0
        /*0a1c*/ 	.word	0x00000009
        /*0a20*/ 	.word	0x00000000
        /*0a24*/ 	.short	0x010a
        /*0a26*/ 	.byte	0x3f
	.zero		1


	//   ....[154]....
        /*0a28*/ 	.word	0x00006930
        /*0a2c*/ 	.word	0x00000006
        /*0a30*/ 	.word	0x00000000
        /*0a34*/ 	.short	0x010a
        /*0a36*/ 	.byte	0x3f
	.zero		1


	//   ....[155]....
        /*0a38*/ 	.word	0x00006980
        /*0a3c*/ 	.word	0x00000009
        /*0a40*/ 	.word	0x00000000
        /*0a44*/ 	.short	0x010a
        /*0a46*/ 	.byte	0x3f
	.zero		1


	//   ....[156]....
        /*0a48*/ 	.word	0x000069d0
        /*0a4c*/ 	.word	0x00000006
        /*0a50*/ 	.word	0x00000000
        /*0a54*/ 	.short	0x010a
        /*0a56*/ 	.byte	0x3f
	.zero		1


	//   ....[157]....
        /*0a58*/ 	.word	0x00006a20
        /*0a5c*/ 	.word	0x00000009
        /*0a60*/ 	.word	0x00000000
        /*0a64*/ 	.short	0x010a
        /*0a66*/ 	.byte	0x3f
	.zero		1


	//   ....[158]....
        /*0a68*/ 	.word	0x00006a70
        /*0a6c*/ 	.word	0x00000006
        /*0a70*/ 	.word	0x00000000
        /*0a74*/ 	.short	0x010a
        /*0a76*/ 	.byte	0x3f
	.zero		1


	//   ....[159]....
        /*0a78*/ 	.word	0x00006ac0
        /*0a7c*/ 	.word	0x00000009
        /*0a80*/ 	.word	0x00000000
        /*0a84*/ 	.short	0x010a
        /*0a86*/ 	.byte	0x3f
	.zero		1


	//   ....[160]....
        /*0a88*/ 	.word	0x00006b10
        /*0a8c*/ 	.word	0x00000006
        /*0a90*/ 	.word	0x00000000
        /*0a94*/ 	.short	0x010a
        /*0a96*/ 	.byte	0x3f
	.zero		1


	//   ....[161]....
        /*0a98*/ 	.word	0x00006b60
        /*0a9c*/ 	.word	0x00000009
        /*0aa0*/ 	.word	0x00000000
        /*0aa4*/ 	.short	0x010a
        /*0aa6*/ 	.byte	0x3f
	.zero		1


	//   ....[162]....
        /*0aa8*/ 	.word	0x00006bb0
        /*0aac*/ 	.word	0x00000006
        /*0ab0*/ 	.word	0x00000000
        /*0ab4*/ 	.short	0x010a
        /*0ab6*/ 	.byte	0x3f
	.zero		1


	//   ....[163]....
        /*0ab8*/ 	.word	0x00006c00
        /*0abc*/ 	.word	0x00000009
        /*0ac0*/ 	.word	0x00000000
        /*0ac4*/ 	.short	0x010a
        /*0ac6*/ 	.byte	0x3f
	.zero		1


	//   ....[164]....
        /*0ac8*/ 	.word	0x00006c50
        /*0acc*/ 	.word	0x00000006
        /*0ad0*/ 	.word	0x00000000
        /*0ad4*/ 	.short	0x010a
        /*0ad6*/ 	.byte	0x3f
	.zero		1


	//   ....[165]....
        /*0ad8*/ 	.word	0x00006ca0
        /*0adc*/ 	.word	0x00000009
        /*0ae0*/ 	.word	0x00000000
        /*0ae4*/ 	.short	0x010a
        /*0ae6*/ 	.byte	0x3f
	.zero		1


	//   ....[166]....
        /*0ae8*/ 	.word	0x00006cf0
        /*0aec*/ 	.word	0x00000006
        /*0af0*/ 	.word	0x00000000
        /*0af4*/ 	.short	0x010a
        /*0af6*/ 	.byte	0x3f
	.zero		1


	//   ....[167]....
        /*0af8*/ 	.word	0x00006d40
        /*0afc*/ 	.word	0x00000009
        /*0b00*/ 	.word	0x00000000
        /*0b04*/ 	.short	0x010a
        /*0b06*/ 	.byte	0x3f
	.zero		1


	//   ....[168]....
        /*0b08*/ 	.word	0x00006d90
        /*0b0c*/ 	.word	0x00000006
        /*0b10*/ 	.word	0x00000000
        /*0b14*/ 	.short	0x010a
        /*0b16*/ 	.byte	0x3f
	.zero		1


	//   ....[169]....
        /*0b18*/ 	.word	0x00006de0
        /*0b1c*/ 	.word	0x00000009
        /*0b20*/ 	.word	0x00000000
        /*0b24*/ 	.short	0x010a
        /*0b26*/ 	.byte	0x3f
	.zero		1


	//   ....[170]....
        /*0b28*/ 	.word	0x00006e30
        /*0b2c*/ 	.word	0x00000006
        /*0b30*/ 	.word	0x00000000
        /*0b34*/ 	.short	0x010a
        /*0b36*/ 	.byte	0x3f
	.zero		1


	//   ....[171]....
        /*0b38*/ 	.word	0x00006e80
        /*0b3c*/ 	.word	0x00000009
        /*0b40*/ 	.word	0x00000000
        /*0b44*/ 	.short	0x010a
        /*0b46*/ 	.byte	0x3f
	.zero		1


	//   ....[172]....
        /*0b48*/ 	.word	0x00006ed0
        /*0b4c*/ 	.word	0x00000006
        /*0b50*/ 	.word	0x00000000
        /*0b54*/ 	.short	0x010a
        /*0b56*/ 	.byte	0x3f
	.zero		1


	//   ....[173]....
        /*0b58*/ 	.word	0x00006f20
        /*0b5c*/ 	.word	0x00000009
        /*0b60*/ 	.word	0x00000000
        /*0b64*/ 	.short	0x010a
        /*0b66*/ 	.byte	0x3f
	.zero		1


	//   ....[174]....
        /*0b68*/ 	.word	0x00006f70
        /*0b6c*/ 	.word	0x00000006
        /*0b70*/ 	.word	0x00000000
        /*0b74*/ 	.short	0x010a
        /*0b76*/ 	.byte	0x3f
	.zero		1


	//   ....[175]....
        /*0b78*/ 	.word	0x00006fc0
        /*0b7c*/ 	.word	0x00000009
        /*0b80*/ 	.word	0x00000000
        /*0b84*/ 	.short	0x010a
        /*0b86*/ 	.byte	0x3f
	.zero		1


	//   ....[176]....
        /*0b88*/ 	.word	0x00007010
        /*0b8c*/ 	.word	0x00000006
        /*0b90*/ 	.word	0x00000000
        /*0b94*/ 	.short	0x010a
        /*0b96*/ 	.byte	0x3f
	.zero		1


	//   ....[177]....
        /*0b98*/ 	.word	0x00007060
        /*0b9c*/ 	.word	0x00000009
        /*0ba0*/ 	.word	0x00000000
        /*0ba4*/ 	.short	0x010a
        /*0ba6*/ 	.byte	0x3f
	.zero		1


	//   ....[178]....
        /*0ba8*/ 	.word	0x000070b0
        /*0bac*/ 	.word	0x00000006
        /*0bb0*/ 	.word	0x00000000
        /*0bb4*/ 	.short	0x010a
        /*0bb6*/ 	.byte	0x3f
	.zero		1


	//   ....[179]....
        /*0bb8*/ 	.word	0x00007100
        /*0bbc*/ 	.word	0x00000009
        /*0bc0*/ 	.word	0x00000000
        /*0bc4*/ 	.short	0x010a
        /*0bc6*/ 	.byte	0x3f
	.zero		1


	//   ....[180]....
        /*0bc8*/ 	.word	0x00007150
        /*0bcc*/ 	.word	0x00000006
        /*0bd0*/ 	.word	0x00000000
        /*0bd4*/ 	.short	0x010a
        /*0bd6*/ 	.byte	0x3f
	.zero		1


	//   ....[181]....
        /*0bd8*/ 	.word	0x000071a0
        /*0bdc*/ 	.word	0x00000009
        /*0be0*/ 	.word	0x00000000
        /*0be4*/ 	.short	0x010a
        /*0be6*/ 	.byte	0x3f
	.zero		1


	//   ....[182]....
        /*0be8*/ 	.word	0x000071f0
        /*0bec*/ 	.word	0x00000006
        /*0bf0*/ 	.word	0x00000000
        /*0bf4*/ 	.short	0x010a
        /*0bf6*/ 	.byte	0x3f
	.zero		1


	//   ....[183]....
        /*0bf8*/ 	.word	0x00007240
        /*0bfc*/ 	.word	0x00000009
        /*0c00*/ 	.word	0x00000000
        /*0c04*/ 	.short	0x010a
        /*0c06*/ 	.byte	0x3f
	.zero		1


	//   ....[184]....
        /*0c08*/ 	.word	0x00007290
        /*0c0c*/ 	.word	0x00000006
        /*0c10*/ 	.word	0x00000000
        /*0c14*/ 	.short	0x010a
        /*0c16*/ 	.byte	0x3f
	.zero		1


	//   ....[185]....
        /*0c18*/ 	.word	0x000072e0
        /*0c1c*/ 	.word	0x00000009
        /*0c20*/ 	.word	0x00000000
        /*0c24*/ 	.short	0x010a
        /*0c26*/ 	.byte	0x3f
	.zero		1


	//   ....[186]....
        /*0c28*/ 	.word	0x00007330
        /*0c2c*/ 	.word	0x00000006
        /*0c30*/ 	.word	0x00000000
        /*0c34*/ 	.short	0x010a
        /*0c36*/ 	.byte	0x3f
	.zero		1


	//   ....[187]....
        /*0c38*/ 	.word	0x00007380
        /*0c3c*/ 	.word	0x00000009
        /*0c40*/ 	.word	0x00000000
        /*0c44*/ 	.short	0x010a
        /*0c46*/ 	.byte	0x3f
	.zero		1


	//   ....[188]....
        /*0c48*/ 	.word	0x000073d0
        /*0c4c*/ 	.word	0x00000006
        /*0c50*/ 	.word	0x00000000
        /*0c54*/ 	.short	0x010a
        /*0c56*/ 	.byte	0x3f
	.zero		1


	//   ....[189]....
        /*0c58*/ 	.word	0x00007420
        /*0c5c*/ 	.word	0x00000009
        /*0c60*/ 	.word	0x00000000
        /*0c64*/ 	.short	0x010a
        /*0c66*/ 	.byte	0x3f
	.zero		1


	//   ....[190]....
        /*0c68*/ 	.word	0x00007470
        /*0c6c*/ 	.word	0x0000000a
        /*0c70*/ 	.word	0x00000000
        /*0c74*/ 	.short	0x010a
        /*0c76*/ 	.byte	0x3f
	.zero		1


	//   ....[191]....
        /*0c78*/ 	.word	0x000074c0
        /*0c7c*/ 	.word	0x0000000b
        /*0c80*/ 	.word	0x00000000
        /*0c84*/ 	.short	0x010a
        /*0c86*/ 	.byte	0x3f
	.zero		1


	//----- nvinfo : EIATTR_NUM_MBARRIERS
	.align		4
.L_35:
        /*0c88*/ 	.byte	0x03, 0x38
        /*0c8a*/ 	.short	0x005c


	//----- nvinfo : EIATTR_EXIT_INSTR_OFFSETS
	.align		4
        /*0c8c*/ 	.byte	0x04, 0x1c
        /*0c8e*/ 	.short	(.L_37 - .L_36)


	//   ....[0]....
.L_36:
        /*0c90*/ 	.word	0x00000f30


	//   ....[1]....
        /*0c94*/ 	.word	0x00001750


	//   ....[2]....
        /*0c98*/ 	.word	0x00003890


	//   ....[3]....
        /*0c9c*/ 	.word	0x00003e10


	//   ....[4]....
        /*0ca0*/ 	.word	0x00006540


	//----- nvinfo : EIATTR_MAX_THREADS
	.align		4
.L_37:
        /*0ca4*/ 	.byte	0x04, 0x05
        /*0ca6*/ 	.short	(.L_39 - .L_38)
.L_38:
        /*0ca8*/ 	.word	0x00000180
        /*0cac*/ 	.word	0x00000001
        /*0cb0*/ 	.word	0x00000001


	//----- nvinfo : EIATTR_CRS_STACK_SIZE
	.align		4
.L_39:
        /*0cb4*/ 	.byte	0x04, 0x1e
        /*0cb6*/ 	.short	(.L_41 - .L_40)
.L_40:
        /*0cb8*/ 	.word	0x00000000


	//----- nvinfo : EIATTR_CBANK_PARAM_SIZE
	.align		4
.L_41:
        /*0cbc*/ 	.byte	0x03, 0x19
        /*0cbe*/ 	.short	0x0470


	//----- nvinfo : EIATTR_PARAM_CBANK
	.align		4
        /*0cc0*/ 	.byte	0x04, 0x0a
        /*0cc2*/ 	.short	(.L_43 - .L_42)
	.align		4
.L_42:
        /*0cc4*/ 	.word	index@(.nv.constant0._ZN7cutlass13device_kernelINS_4gemm6kernel13GemmUniversalIN4cute5tupleIJiiiiEEENS1_10collective13CollectiveMmaINS1_34MainloopSm90TmaGmmaWarpSpecializedILi45ENS5_IJNS4_1CILi2EEENSA_ILi1EEESC_EEENS1_35KernelTmaWarpSpecializedCooperativeEEENS5_IJNSA_ILi128EEENSA_ILi32EEESH_EEEaNS5_IJlSC_lEEEaSJ_NS4_8TiledMMAINS4_8MMA_AtomIJNS4_4SM904GMMA26MMA_64x32x32_S32S8S8_SS_TNEEEENS4_6LayoutISD_NS5_IJSC_NSA_ILi0EEESR_EEEEENS5_IJNS4_10UnderscoreESU_SU_EEEEENS4_13SM90_TMA_LOADENS4_14ComposedLayoutINS4_7SwizzleILi1ELi4ELi3EEENS4_18smem_ptr_flag_bitsILi8EEENSQ_INS5_IJNSA_ILi8EEESH_EEENS5_IJSH_SC_EEEEEEEvNS4_8identityENS4_23SM90_TMA_LOAD_MULTICASTES17_vS18_EENS_8epilogue10collective6detail29Sm90TmaWarpSpecializedAdapterINS1C_15DefaultEpilogueIaSJ_SJ_NS1B_6thread17LinearCombinationIaLi1EiiLNS1G_9ScaleType4KindE0ELNS_15FloatRoundStyleE2EaEENS1_15EpilogueDefaultEEEEEvvEEEEvNT_6ParamsE)
        /*0cc8*/ 	.short	0x0210
        /*0cca*/ 	.short	0x0470


	//----- nvinfo : EIATTR_SW_WAR
	.align		4
.L_43:
        /*0ccc*/ 	.byte	0x04, 0x36
        /*0cce*/ 	.short	(.L_45 - .L_44)
.L_44:
        /*0cd0*/ 	.word	0x00000008
.L_45:


//--------------------- .nv.callgraph             --------------------------
	.section	.nv.callgraph,"",@"SHT_CUDA_CALLGRAPH"
	.align	4
	.sectionentsize	8
	.align		4
        /*0000*/ 	.word	0x00000000
	.align		4
        /*0004*/ 	.word	0xffffffff
	.align		4
        /*0008*/ 	.word	index@(_ZN7cutlass13device_kernelINS_4gemm6kernel13GemmUniversalIN4cute5tupleIJiiiiEEENS1_10collective13CollectiveMmaINS1_34MainloopSm90TmaGmmaWarpSpecializedILi45ENS5_IJNS4_1CILi2EEENSA_ILi1EEESC_EEENS1_35KernelTmaWarpSpecializedCooperativeEEENS5_IJNSA_ILi128EEENSA_ILi32EEESH_EEEaNS5_IJlSC_lEEEaSJ_NS4_8TiledMMAINS4_8MMA_AtomIJNS4_4SM904GMMA26MMA_64x32x32_S32S8S8_SS_TNEEEENS4_6LayoutISD_NS5_IJSC_NSA_ILi0EEESR_EEEEENS5_IJNS4_10UnderscoreESU_SU_EEEEENS4_13SM90_TMA_LOADENS4_14ComposedLayoutINS4_7SwizzleILi1ELi4ELi3EEENS4_18smem_ptr_flag_bitsILi8EEENSQ_INS5_IJNSA_ILi8EEESH_EEENS5_IJSH_SC_EEEEEEEvNS4_8identityENS4_23SM90_TMA_LOAD_MULTICASTES17_vS18_EENS_8epilogue10collective6detail29Sm90TmaWarpSpecializedAdapterINS1C_15DefaultEpilogueIaSJ_SJ_NS1B_6thread17LinearCombinationIaLi1EiiLNS1G_9ScaleType4KindE0ELNS_15FloatRoundStyleE2EaEENS1_15EpilogueDefaultEEEEEvvEEEEvNT_6ParamsE)
	.align		4
        /*000c*/ 	.word	index@(__assertfail)
	.align		4
        /*0010*/ 	.word	0x00000000
	.align		4
        /*0014*/ 	.word	0xfffffffe
	.align		4
        /*0018*/ 	.word	0x00000000
	.align		4
        /*001c*/ 	.word	0xfffffffd
	.align		4
        /*0020*/ 	.word	0x00000000
	.align		4
        /*0024*/ 	.word	0xfffffffc


//--------------------- .nv.constant4             --------------------------
	.section	.nv.constant4,"a",@progbits
	.align	8
	.align		8
.nv.constant4:
        /*0000*/ 	.dword	__assertfail
	.align		8
        /*0008*/ 	.dword	__unnamed_1
	.align		8
        /*0010*/ 	.dword	_ZN40_INTERNAL_86c45f1f_4_k_cu_75d404b6_103394cuda3std3__45__cpo5beginE
	.align		8
        /*0018*/ 	.dword	_ZN40_INTERNAL_86c45f1f_4_k_cu_75d404b6_103394cuda3std3__45__cpo3endE
	.align		8
        /*0020*/ 	.dword	_ZN40_INTERNAL_86c45f1f_4_k_cu_75d404b6_103394cuda3std3__45__cpo6cbeginE
	.align		8
        /*0028*/ 	.dword	_ZN40_INTERNAL_86c45f1f_4_k_cu_75d404b6_103394cuda3std3__45__cpo4cendE
	.align		8
        /*0030*/ 	.dword	_ZN40_INTERNAL_86c45f1f_4_k_cu_75d404b6_103394cuda3std3__442_GLOBAL__N__86c45f1f_4_k_cu_75d404b6_103396ignoreE
	.align		8
        /*0038*/ 	.dword	_ZN40_INTERNAL_86c45f1f_4_k_cu_75d404b6_103394cuda3std3__419piecewise_constructE
	.align		8
        /*0040*/ 	.dword	_ZN40_INTERNAL_86c45f1f_4_k_cu_75d404b6_103394cuda3std3__48in_placeE
	.align		8
        /*0048*/ 	.dword	_ZN40_INTERNAL_86c45f1f_4_k_cu_75d404b6_103394cuda3std6ranges3__45__cpo4swapE
	.align		8
        /*0050*/ 	.dword	_ZN40_INTERNAL_86c45f1f_4_k_cu_75d404b6_103394cuda3std6ranges3__45__cpo9iter_moveE
	.align		8
        /*0058*/ 	.dword	_ZN40_INTERNAL_86c45f1f_4_k_cu_75d404b6_103394cute7productE
	.align		8
        /*0060*/ 	.dword	_ZN40_INTERNAL_86c45f1f_4_k_cu_75d404b6_103394cute1_E
	.align		8
        /*0068*/ 	.dword	$str$22
	.align		8
        /*0070*/ 	.dword	$str$23


//--------------------- .text._ZN7cutlass13device_kernelINS_4gemm6kernel13GemmUniversalIN4cute5tupleIJiiiiEEENS1_10collective13CollectiveMmaINS1_34MainloopSm90TmaGmmaWarpSpecializedILi45ENS5_IJNS4_1CILi2EEENSA_ILi1EEESC_EEENS1_35KernelTmaWarpSpecializedCooperativeEEENS5_IJNSA_ILi128EEENSA_ILi32EEESH_EEEaNS5_IJlSC_lEEEaSJ_NS4_8TiledMMAINS4_8MMA_AtomIJNS4_4SM904GMMA26MMA_64x32x32_S32S8S8_SS_TNEEEENS4_6LayoutISD_NS5_IJSC_NSA_ILi0EEESR_EEEEENS5_IJNS4_10UnderscoreESU_SU_EEEEENS4_13SM90_TMA_LOADENS4_14ComposedLayoutINS4_7SwizzleILi1ELi4ELi3EEENS4_18smem_ptr_flag_bitsILi8EEENSQ_INS5_IJNSA_ILi8EEESH_EEENS5_IJSH_SC_EEEEEEEvNS4_8identityENS4_23SM90_TMA_LOAD_MULTICASTES17_vS18_EENS_8epilogue10collective6detail29Sm90TmaWarpSpecializedAdapterINS1C_15DefaultEpilogueIaSJ_SJ_NS1B_6thread17LinearCombinationIaLi1EiiLNS1G_9ScaleType4KindE0ELNS_15FloatRoundStyleE2EaEENS1_15EpilogueDefaultEEEEEvvEEEEvNT_6ParamsE --------------------------
	.section	.text._ZN7cutlass13device_kernelINS_4gemm6kernel13GemmUniversalIN4cute5tupleIJiiiiEEENS1_10collective13CollectiveMmaINS1_34MainloopSm90TmaGmmaWarpSpecializedILi45ENS5_IJNS4_1CILi2EEENSA_ILi1EEESC_EEENS1_35KernelTmaWarpSpecializedCooperativeEEENS5_IJNSA_ILi128EEENSA_ILi32EEESH_EEEaNS5_IJlSC_lEEEaSJ_NS4_8TiledMMAINS4_8MMA_AtomIJNS4_4SM904GMMA26MMA_64x32x32_S32S8S8_SS_TNEEEENS4_6LayoutISD_NS5_IJSC_NSA_ILi0EEESR_EEEEENS5_IJNS4_10UnderscoreESU_SU_EEEEENS4_13SM90_TMA_LOADENS4_14ComposedLayoutINS4_7SwizzleILi1ELi4ELi3EEENS4_18smem_ptr_flag_bitsILi8EEENSQ_INS5_IJNSA_ILi8EEESH_EEENS5_IJSH_SC_EEEEEEEvNS4_8identityENS4_23SM90_TMA_LOAD_MULTICASTES17_vS18_EENS_8epilogue10collective6detail29Sm90TmaWarpSpecializedAdapterINS1C_15DefaultEpilogueIaSJ_SJ_NS1B_6thread17LinearCombinationIaLi1EiiLNS1G_9ScaleType4KindE0ELNS_15FloatRoundStyleE2EaEENS1_15EpilogueDefaultEEEEEvvEEEEvNT_6ParamsE,"ax",@progbits
	.align	128
.text._ZN7cutlass13device_kernelINS_4gemm6kernel13GemmUniversalIN4cute5tupleIJiiiiEEENS1_10collective13CollectiveMmaINS1_34MainloopSm90TmaGmmaWarpSpecializedILi45ENS5_IJNS4_1CILi2EEENSA_ILi1EEESC_EEENS1_35KernelTmaWarpSpecializedCooperativeEEENS5_IJNSA_ILi128EEENSA_ILi32EEESH_EEEaNS5_IJlSC_lEEEaSJ_NS4_8TiledMMAINS4_8MMA_AtomIJNS4_4SM904GMMA26MMA_64x32x32_S32S8S8_SS_TNEEEENS4_6LayoutISD_NS5_IJSC_NSA_ILi0EEESR_EEEEENS5_IJNS4_10UnderscoreESU_SU_EEEEENS4_13SM90_TMA_LOADENS4_14ComposedLayoutINS4_7SwizzleILi1ELi4ELi3EEENS4_18smem_ptr_flag_bitsILi8EEENSQ_INS5_IJNSA_ILi8EEESH_EEENS5_IJSH_SC_EEEEEEEvNS4_8identityENS4_23SM90_TMA_LOAD_MULTICASTES17_vS18_EENS_8epilogue10collective6detail29Sm90TmaWarpSpecializedAdapterINS1C_15DefaultEpilogueIaSJ_SJ_NS1B_6thread17LinearCombinationIaLi1EiiLNS1G_9ScaleType4KindE0ELNS_15FloatRoundStyleE2EaEENS1_15EpilogueDefaultEEEEEvvEEEEvNT_6ParamsE:
        .type           _ZN7cutlass13device_kernelINS_4gemm6kernel13GemmUniversalIN4cute5tupleIJiiiiEEENS1_10collective13CollectiveMmaINS1_34MainloopSm90TmaGmmaWarpSpecializedILi45ENS5_IJNS4_1CILi2EEENSA_ILi1EEESC_EEENS1_35KernelTmaWarpSpecializedCooperativeEEENS5_IJNSA_ILi128EEENSA_ILi32EEESH_EEEaNS5_IJlSC_lEEEaSJ_NS4_8TiledMMAINS4_8MMA_AtomIJNS4_4SM904GMMA26MMA_64x32x32_S32S8S8_SS_TNEEEENS4_6LayoutISD_NS5_IJSC_NSA_ILi0EEESR_EEEEENS5_IJNS4_10UnderscoreESU_SU_EEEEENS4_13SM90_TMA_LOADENS4_14ComposedLayoutINS4_7SwizzleILi1ELi4ELi3EEENS4_18smem_ptr_flag_bitsILi8EEENSQ_INS5_IJNSA_ILi8EEESH_EEENS5_IJSH_SC_EEEEEEEvNS4_8identityENS4_23SM90_TMA_LOAD_MULTICASTES17_vS18_EENS_8epilogue10collective6detail29Sm90TmaWarpSpecializedAdapterINS1C_15DefaultEpilogueIaSJ_SJ_NS1B_6thread17LinearCombinationIaLi1EiiLNS1G_9ScaleType4KindE0ELNS_15FloatRoundStyleE2EaEENS1_15EpilogueDefaultEEEEEvvEEEEvNT_6ParamsE,@function
        .size           _ZN7cutlass13device_kernelINS_4gemm6kernel13GemmUniversalIN4cute5tupleIJiiiiEEENS1_10collective13CollectiveMmaINS1_34MainloopSm90TmaGmmaWarpSpecializedILi45ENS5_IJNS4_1CILi2EEENSA_ILi1EEESC_EEENS1_35KernelTmaWarpSpecializedCooperativeEEENS5_IJNSA_ILi128EEENSA_ILi32EEESH_EEEaNS5_IJlSC_lEEEaSJ_NS4_8TiledMMAINS4_8MMA_AtomIJNS4_4SM904GMMA26MMA_64x32x32_S32S8S8_SS_TNEEEENS4_6LayoutISD_NS5_IJSC_NSA_ILi0EEESR_EEEEENS5_IJNS4_10UnderscoreESU_SU_EEEEENS4_13SM90_TMA_LOADENS4_14ComposedLayoutINS4_7SwizzleILi1ELi4ELi3EEENS4_18smem_ptr_flag_bitsILi8EEENSQ_INS5_IJNSA_ILi8EEESH_EEENS5_IJSH_SC_EEEEEEEvNS4_8identityENS4_23SM90_TMA_LOAD_MULTICASTES17_vS18_EENS_8epilogue10collective6detail29Sm90TmaWarpSpecializedAdapterINS1C_15DefaultEpilogueIaSJ_SJ_NS1B_6thread17LinearCombinationIaLi1EiiLNS1G_9ScaleType4KindE0ELNS_15FloatRoundStyleE2EaEENS1_15EpilogueDefaultEEEEEvvEEEEvNT_6ParamsE,(.L_x_190 - _ZN7cutlass13device_kernelINS_4gemm6kernel13GemmUniversalIN4cute5tupleIJiiiiEEENS1_10collective13CollectiveMmaINS1_34MainloopSm90TmaGmmaWarpSpecializedILi45ENS5_IJNS4_1CILi2EEENSA_ILi1EEESC_EEENS1_35KernelTmaWarpSpecializedCooperativeEEENS5_IJNSA_ILi128EEENSA_ILi32EEESH_EEEaNS5_IJlSC_lEEEaSJ_NS4_8TiledMMAINS4_8MMA_AtomIJNS4_4SM904GMMA26MMA_64x32x32_S32S8S8_SS_TNEEEENS4_6LayoutISD_NS5_IJSC_NSA_ILi0EEESR_EEEEENS5_IJNS4_10UnderscoreESU_SU_EEEEENS4_13SM90_TMA_LOADENS4_14ComposedLayoutINS4_7SwizzleILi1ELi4ELi3EEENS4_18smem_ptr_flag_bitsILi8EEENSQ_INS5_IJNSA_ILi8EEESH_EEENS5_IJSH_SC_EEEEEEEvNS4_8identityENS4_23SM90_TMA_LOAD_MULTICASTES17_vS18_EENS_8epilogue10collective6detail29Sm90TmaWarpSpecializedAdapterINS1C_15DefaultEpilogueIaSJ_SJ_NS1B_6thread17LinearCombinationIaLi1EiiLNS1G_9ScaleType4KindE0ELNS_15FloatRoundStyleE2EaEENS1_15EpilogueDefaultEEEEEvvEEEEvNT_6ParamsE)
        .other          _ZN7cutlass13device_kernelINS_4gemm6kernel13GemmUniversalIN4cute5tupleIJiiiiEEENS1_10collective13CollectiveMmaINS1_34MainloopSm90TmaGmmaWarpSpecializedILi45ENS5_IJNS4_1CILi2EEENSA_ILi1EEESC_EEENS1_35KernelTmaWarpSpecializedCooperativeEEENS5_IJNSA_ILi128EEENSA_ILi32EEESH_EEEaNS5_IJlSC_lEEEaSJ_NS4_8TiledMMAINS4_8MMA_AtomIJNS4_4SM904GMMA26MMA_64x32x32_S32S8S8_SS_TNEEEENS4_6LayoutISD_NS5_IJSC_NSA_ILi0EEESR_EEEEENS5_IJNS4_10UnderscoreESU_SU_EEEEENS4_13SM90_TMA_LOADENS4_14ComposedLayoutINS4_7SwizzleILi1ELi4ELi3EEENS4_18smem_ptr_flag_bitsILi8EEENSQ_INS5_IJNSA_ILi8EEESH_EEENS5_IJSH_SC_EEEEEEEvNS4_8identityENS4_23SM90_TMA_LOAD_MULTICASTES17_vS18_EENS_8epilogue10collective6detail29Sm90TmaWarpSpecializedAdapterINS1C_15DefaultEpilogueIaSJ_SJ_NS1B_6thread17LinearCombinationIaLi1EiiLNS1G_9ScaleType4KindE0ELNS_15FloatRoundStyleE2EaEENS1_15EpilogueDefaultEEEEEvvEEEEvNT_6ParamsE,@"STO_CUDA_ENTRY STV_DEFAULT"
_ZN7cutlass13device_kernelINS_4gemm6kernel13GemmUniversalIN4cute5tupleIJiiiiEEENS1_10collective13CollectiveMmaINS1_34MainloopSm90TmaGmmaWarpSpecializedILi45ENS5_IJNS4_1CILi2EEENSA_ILi1EEESC_EEENS1_35KernelTmaWarpSpecializedCooperativeEEENS5_IJNSA_ILi128EEENSA_ILi32EEESH_EEEaNS5_IJlSC_lEEEaSJ_NS4_8TiledMMAINS4_8MMA_AtomIJNS4_4SM904GMMA26MMA_64x32x32_S32S8S8_SS_TNEEEENS4_6LayoutISD_NS5_IJSC_NSA_ILi0EEESR_EEEEENS5_IJNS4_10UnderscoreESU_SU_EEEEENS4_13SM90_TMA_LOADENS4_14ComposedLayoutINS4_7SwizzleILi1ELi4ELi3EEENS4_18smem_ptr_flag_bitsILi8EEENSQ_INS5_IJNSA_ILi8EEESH_EEENS5_IJSH_SC_EEEEEEEvNS4_8identityENS4_23SM90_TMA_LOAD_MULTICASTES17_vS18_EENS_8epilogue10collective6detail29Sm90TmaWarpSpecializedAdapterINS1C_15DefaultEpilogueIaSJ_SJ_NS1B_6thread17LinearCombinationIaLi1EiiLNS1G_9ScaleType4KindE0ELNS_15FloatRoundStyleE2EaEENS1_15EpilogueDefaultEEEEEvvEEEEvNT_6ParamsE:
[----:B------:R-:W0:Y:S01]  /*0000*/  LDC R1, c[0x0][0x28] ;  /* 0x00000a00ff017b82 */ /* 0x000e220000000800 */
[----:B------:R-:W1:Y:S01]  /*0010*/  S2R R6, SR_TID.X ;  /* 0x0000000000067919 */ /* 0x000e620000002100 */
[----:B------:R-:W-:Y:S01]  /*0020*/  ELECT P0, URZ, PT ;  /* 0x00000000003f782f */ /* 0x000fe20003800000 */
[----:B------:R-:W-:Y:S01]  /*0030*/  BSSY B0, `(.L_x_0) ;  /* 0x000000f000007945 */ /* 0x000fe20003800000 */
[--C-:B-1----:R-:W-:Y:S02]  /*0040*/  SHF.R.U32.HI R0, RZ, 0x5, R6.reuse ;  /* 0x00000005ff007819 */ /* 0x102fe40000011606 */
[----:B------:R-:W-:-:S03]  /*0050*/  SHF.R.U32.HI R8, RZ, 0x7, R6 ;  /* 0x00000007ff087819 */ /* 0x000fc60000011606 */
[----:B------:R-:W1:Y:S04]  /*0060*/  SHFL.IDX PT, R3, R0, RZ, 0x1f ;  /* 0x00001fff00037589 */ /* 0x000e6800000e0000 */
[----:B------:R2:W3:Y:S01]  /*0070*/  SHFL.IDX PT, R2, R8, RZ, 0x1f ;  /* 0x00001fff08027589 */ /* 0x0004e200000e0000 */
[----:B-1----:R-:W-:-:S13]  /*0080*/  ISETP.NE.OR P0, PT, R3, RZ, !P0 ;  /* 0x000000ff0300720c */ /* 0x002fda0004705670 */
[----:B0-23--:R-:W-:Y:S05]  /*0090*/  @P0 BRA `(.L_x_1) ;  /* 0x0000000000200947 */ /* 0x00dfea0003800000 */
[----:B------:R-:W-:Y:S02]  /*00a0*/  ULDC.64 UR4, c[0x0][0x198] ;  /* 0x0000660000047ab9 */ /* 0x000fe40000000a00 */
[----:B------:R-:W-:Y:S02]  /*00b0*/  UIADD3 UR6, UP0, UR4, 0xf0, URZ ;  /* 0x000000f004067890 */ /* 0x000fe4000ff1e03f */
[----:B------:R-:W-:Y:S02]  /*00c0*/  UIADD3 UR4, UP1, UR4, 0x1f0, URZ ;  /* 0x000001f004047890 */ /* 0x000fe4000ff3e03f */
[----:B------:R-:W-:Y:S02]  /*00d0*/  UIADD3.X UR7, URZ, UR5, URZ, UP0, !UPT ;  /* 0x000000053f077290 */ /* 0x000fe400087fe43f */
[----:B------:R-:W-:-:S07]  /*00e0*/  UIADD3.X UR5, URZ, UR5, URZ, UP1, !UPT ;  /* 0x000000053f057290 */ /* 0x000fce0008ffe43f */
[----:B------:R0:W-:Y:S02]  /*00f0*/  UTMACCTL.PF [UR6] ;  /* 0x00000000060079b9 */ /* 0x0001e40008040000 */
[----:B------:R0:W-:Y:S02]  /*0100*/  UTMACCTL.PF [UR4] ;  /* 0x00000000040079b9 */ /* 0x0001e40008040000 */
[----:B0-----:R-:W-:Y:S01]  /*0110*/  NOP ;  /* 0x0000000000007918 */ /* 0x001fe20000000000 */
.L_x_1:
[----:B------:R-:W-:Y:S05]  /*0120*/  BSYNC B0 ;  /* 0x0000000000007941 */ /* 0x000fea0003800000 */
.L_x_0:
[----:B------:R-:W0:Y:S02]  /*0130*/  SHFL.IDX PT, R5, R0, RZ, 0x1f ;  /* 0x00001fff00057589 */ /* 0x000e2400000e0000 */
[----:B0-----:R-:W-:-:S13]  /*0140*/  ISETP.NE.AND P0, PT, R5, RZ, PT ;  /* 0x000000ff0500720c */ /* 0x001fda0003f05270 */
[----:B------:R-:W-:Y:S05]  /*0150*/  @P0 BRA `(.L_x_2) ;  /* 0x0000000400ac0947 */ /* 0x000fea0003800000 */
[----:B------:R-:W-:Y:S01]  /*0160*/  ELECT P0, URZ, PT ;  /* 0x00000000003f782f */ /* 0x000fe20003800000 */
[----:B------:R-:W-:-:S12]  /*0170*/  BSSY B0, `(.L_x_2) ;  /* 0x0000069000007945 */ /* 0x000fd80003800000 */
[----:B------:R-:W-:Y:S05]  /*0180*/  @!P0 BRA `(.L_x_3) ;  /* 0x00000004009c8947 */ /* 0x000fea0003800000 */
[----:B------:R-:W0:Y:S01]  /*0190*/  S2UR UR8, SR_CgaCtaId ;  /* 0x00000000000879c3 */ /* 0x000e220000008800 */
[----:B------:R-:W-:Y:S01]  /*01a0*/  UMOV UR4, 0x400 ;  /* 0x0000040000047882 */ /* 0x000fe20000000000 */
[----:B------:R-:W-:Y:S01]  /*01b0*/  UMOV UR5, 0x1 ;  /* 0x0000000100057882 */ /* 0x000fe20000000000 */
[----:B------:R-:W-:Y:S02]  /*01c0*/  UMOV UR6, 0x4 ;  /* 0x0000000400067882 */ /* 0x000fe40000000000 */
[----:B------:R-:W-:-:S04]  /*01d0*/  UIADD3 UR6, -UR6, 0x100000, URZ ;  /* 0x0010000006067890 */ /* 0x000fc8000fffe13f */
[----:B------:R-:W-:Y:S02]  /*01e0*/  USHF.L.U32 UR7, UR6, 0xb, URZ ;  /* 0x0000000b06077899 */ /* 0x000fe4000800063f */
[----:B------:R-:W-:Y:S02]  /*01f0*/  USHF.L.U32 UR6, UR6, 0x1, URZ ;  /* 0x0000000106067899 */ /* 0x000fe4000800063f */
[----:B0-----:R-:W-:Y:S02]  /*0200*/  ULEA UR8, UR8, UR4, 0x18 ;  /* 0x0000000408087291 */ /* 0x001fe4000f8ec03f */
[----:B------:R-:W-:-:S04]  /*0210*/  UIADD3 UR4, -UR5, 0x100000, URZ ;  /* 0x0010000005047890 */ /* 0x000fc8000fffe13f */
[----:B------:R-:W-:Y:S02]  /*0220*/  USHF.L.U32 UR5, UR4, 0xb, URZ ;  /* 0x0000000b04057899 */ /* 0x000fe4000800063f */
[----:B------:R-:W-:Y:S01]  /*0230*/  USHF.L.U32 UR4, UR4, 0x1, URZ ;  /* 0x0000000104047899 */ /* 0x000fe2000800063f */
[----:B------:R-:W0:Y:S11]  /*0240*/  FENCE.VIEW.ASYNC.S ;  /* 0x00000000000073c6 */ /* 0x000e360000000000 */
[----:B0-----:R0:W1:Y:S01]  /*0250*/  SYNCS.EXCH.64 URZ, [UR8], UR4 ;  /* 0x00000004083f75b2 */ /* 0x0010620008000100 */
[----:B------:R0:W2:Y:S01]  /*0260*/  SYNCS.EXCH.64 URZ, [UR8+0x168], UR6 ;  /* 0x00016806083f75b2 */ /* 0x0000a20008000100 */
[----:B------:R0:W3:Y:S01]  /*0270*/  SYNCS.EXCH.64 URZ, [UR8+0x8], UR4 ;  /* 0x00000804083f75b2 */ /* 0x0000e20008000100 */
[----:B------:R0:W4:Y:S01]  /*0280*/  SYNCS.EXCH.64 URZ, [UR8+0x170], UR6 ;  /* 0x00017006083f75b2 */ /* 0x0001220008000100 */
[----:B------:R0:W0:Y:S01]  /*0290*/  SYNCS.EXCH.64 URZ, [UR8+0x10], UR4 ;  /* 0x00001004083f75b2 */ /* 0x0000220008000100 */
        /* <DEDUP_REMOVED lines=85> */
[----:B-1234-:R-:W-:Y:S01]  /*07f0*/  NOP ;  /* 0x0000000000007918 */ /* 0x01efe20000000000 */
.L_x_3:
[----:B0-----:R-:W-:Y:S05]  /*0800*/  BSYNC B0 ;  /* 0x0000000000007941 */ /* 0x001fea0003800000 */
.L_x_2:
[----:B------:R-:W-:Y:S01]  /*0810*/  SHF.R.S32.HI R7, RZ, 0x1f, R6 ;  /* 0x0000001fff077819 */ /* 0x000fe20000011406 */
[----:B------:R-:W0:Y:S01]  /*0820*/  SHFL.IDX PT, R0, R0, RZ, 0x1f ;  /* 0x00001fff00007589 */ /* 0x000e2200000e0000 */
[----:B------:R-:W1:Y:S01]  /*0830*/  S2UR UR8, SR_CTAID.X ;  /* 0x00000000000879c3 */ /* 0x000e620000002500 */
[----:B------:R-:W-:Y:S02]  /*0840*/  ELECT P0, URZ, PT ;  /* 0x00000000003f782f */ /* 0x000fe40003800000 */
[----:B------:R-:W-:Y:S01]  /*0850*/  LEA.HI R7, R7, R6, RZ, 0x7 ;  /* 0x0000000607077211 */ /* 0x000fe200078f38ff */
[----:B------:R-:W2:Y:S01]  /*0860*/  S2R R4, SR_CTAID.Y ;  /* 0x0000000000047919 */ /* 0x000ea20000002600 */
[----:B------:R-:W-:Y:S01]  /*0870*/  SHF.R.S32.HI R12, RZ, 0x1f, R5 ;  /* 0x0000001fff0c7819 */ /* 0x000fe20000011405 */
[----:B------:R-:W-:Y:S01]  /*0880*/  ULDC UR4, c[0x0][0x150] ;  /* 0x0000540000047ab9 */ /* 0x000fe20000000800 */
[----:B------:R-:W-:Y:S01]  /*0890*/  LOP3.LUT R7, R7, 0xffffff80, RZ, 0xc0, !PT ;  /* 0xffffff8007077812 */ /* 0x000fe200078ec0ff */
[----:B------:R-:W-:Y:S01]  /*08a0*/  NOP ;  /* 0x0000000000007918 */ /* 0x000fe20000000000 */
[----:B------:R-:W-:Y:S01]  /*08b0*/  LEA.HI R12, R12, R5, RZ, 0x2 ;  /* 0x000000050c0c7211 */ /* 0x000fe200078f10ff */
[----:B------:R-:W3:Y:S01]  /*08c0*/  LDC R13, c[0x0][0x144] ;  /* 0x00005100ff0d7b82 */ /* 0x000ee20000000800 */
[----:B------:R-:W-:Y:S01]  /*08d0*/  NOP ;  /* 0x0000000000007918 */ /* 0x000fe20000000000 */
[----:B------:R-:W-:Y:S01]  /*08e0*/  IMAD.IADD R10, R6, 0x1, -R7 ;  /* 0x00000001060a7824 */ /* 0x000fe200078e0a07 */
[----:B------:R-:W-:Y:S01]  /*08f0*/  LOP3.LUT R12, R12, 0x3ffffffc, RZ, 0xc0, !PT ;  /* 0x3ffffffc0c0c7812 */ /* 0x000fe200078ec0ff */
[----:B------:R-:W-:Y:S01]  /*0900*/  IMAD.MOV.U32 R22, RZ, RZ, 0x1 ;  /* 0x00000001ff167424 */ /* 0x000fe200078e00ff */
[----:B------:R-:W-:-:S02]  /*0910*/  ISETP.NE.AND P3, PT, R2, RZ, PT ;  /* 0x000000ff0200720c */ /* 0x000fc40003f65270 */
[----:B------:R-:W-:Y:S01]  /*0920*/  SHF.R.S32.HI R7, RZ, 0x1f, R10 ;  /* 0x0000001fff077819 */ /* 0x000fe2000001140a */
[----:B------:R-:W-:Y:S01]  /*0930*/  IMAD.IADD R12, R5, 0x1, -R12 ;  /* 0x00000001050c7824 */ /* 0x000fe200078e0a0c */
[----:B------:R-:W4:Y:S02]  /*0940*/  LDC R16, c[0x0][0x140] ;  /* 0x00005000ff107b82 */ /* 0x000f240000000800 */
[----:B------:R-:W-:Y:S02]  /*0950*/  LEA.HI R7, R7, R10, RZ, 0x3 ;  /* 0x0000000a07077211 */ /* 0x000fe400078f18ff */
[----:B0-----:R-:W-:Y:S02]  /*0960*/  ISETP.NE.OR P0, PT, R0, RZ, !P0 ;  /* 0x000000ff0000720c */ /* 0x001fe40004705670 */
[----:B------:R-:W-:Y:S02]  /*0970*/  SHF.R.S32.HI R0, RZ, 0x3, R7 ;  /* 0x00000003ff007819 */ /* 0x000fe40000011407 */
[----:B-1----:R-:W-:-:S02]  /*0980*/  I2FP.F32.U32 R9, UR8 ;  /* 0x0000000800097c45 */ /* 0x002fc40008201000 */
[----:B------:R-:W-:-:S03]  /*0990*/  SHF.R.S32.HI R7, RZ, 0x1f, R7 ;  /* 0x0000001fff077819 */ /* 0x000fc60000011407 */
[----:B------:R-:W-:Y:S01]  /*09a0*/  FMUL R11, R9, UR4 ;  /* 0x00000004090b7c20 */ /* 0x000fe20008400000 */
[----:B------:R-:W-:Y:S01]  /*09b0*/  LEA.HI R7, R7, R0, RZ, 0x2 ;  /* 0x0000000007077211 */ /* 0x000fe200078f10ff */
[----:B------:R-:W-:Y:S01]  /*09c0*/  ULDC UR4, c[0x0][0x154] ;  /* 0x0000550000047ab9 */ /* 0x000fe20000000800 */
[----:B--2---:R-:W-:Y:S01]  /*09d0*/  I2FP.F32.U32 R14, R4 ;  /* 0x00000004000e7245 */ /* 0x004fe20000201000 */
[----:B------:R-:W-:Y:S01]  /*09e0*/  VOTEU.ALL UP0, P0 ;  /* 0x00000000003f7886 */ /* 0x000fe20000000000 */
[----:B------:R-:W-:Y:S01]  /*09f0*/  LOP3.LUT R7, R7, 0xfffffffc, RZ, 0xc0, !PT ;  /* 0xfffffffc07077812 */ /* 0x000fe200078ec0ff */
[----:B------:R-:W0:Y:S01]  /*0a00*/  F2I.U32.TRUNC.NTZ R11, R11 ;  /* 0x0000000b000b7305 */ /* 0x000e22000020f000 */
[----:B------:R-:W1:Y:S01]  /*0a10*/  LDC R9, c[0x0][0x148] ;  /* 0x00005200ff097b82 */ /* 0x000e620000000800 */
[----:B------:R-:W-:Y:S01]  /*0a20*/  FMUL R15, R14, UR4 ;  /* 0x000000040e0f7c20 */ /* 0x000fe20008400000 */
[----:B------:R-:W-:Y:S01]  /*0a30*/  UMOV UR4, 0x20 ;  /* 0x0000002000047882 */ /* 0x000fe20000000000 */
[----:B------:R-:W-:Y:S01]  /*0a40*/  IMAD.IADD R7, R0, 0x1, -R7 ;  /* 0x0000000100077824 */ /* 0x000fe200078e0a07 */
[----:B------:R-:W-:Y:S01]  /*0a50*/  SHF.R.S32.HI R0, RZ, 0x1f, R3 ;  /* 0x0000001fff007819 */ /* 0x000fe20000011403 */
[----:B------:R-:W-:Y:S01]  /*0a60*/  @!UP0 UMOV UR6, 0x400 ;  /* 0x0000040000068882 */ /* 0x000fe20000000000 */
[----:B------:R-:W-:-:S04]  /*0a70*/  @!UP0 UIADD3 UR4, -UR4, 0x100000, URZ ;  /* 0x0010000004048890 */ /* 0x000fc8000fffe13f */
[----:B------:R-:W-:Y:S02]  /*0a80*/  @!UP0 USHF.L.U32 UR5, UR4, 0xb, URZ ;  /* 0x0000000b04058899 */ /* 0x000fe4000800063f */
[----:B------:R-:W-:Y:S01]  /*0a90*/  @!UP0 USHF.L.U32 UR4, UR4, 0x1, URZ ;  /* 0x0000000104048899 */ /* 0x000fe2000800063f */
[----:B------:R-:W-:Y:S01]  /*0aa0*/  IMAD R12, R12, 0x4, R7 ;  /* 0x000000040c0c7824 */ /* 0x000fe200078e0207 */
[----:B------:R-:W2:Y:S01]  /*0ab0*/  @!UP0 S2UR UR7, SR_CgaCtaId ;  /* 0x00000000000789c3 */ /* 0x000ea20000008800 */
[----:B------:R-:W5:Y:S01]  /*0ac0*/  F2I.U32.TRUNC.NTZ R15, R15 ;  /* 0x0000000f000f7305 */ /* 0x000f62000020f000 */
[----:B------:R-:W-:Y:S01]  /*0ad0*/  LEA.HI R0, R0, R3, RZ, 0x2 ;  /* 0x0000000300007211 */ /* 0x000fe200078f10ff */
[C---:B------:R-:W-:Y:S01]  /*0ae0*/  IMAD.SHL.U32 R19, R12.reuse, 0x4, RZ ;  /* 0x000000040c137824 */ /* 0x040fe200078e00ff */
[----:B------:R-:W-:Y:S01]  /*0af0*/  LEA.HI R7, R12, R12, RZ, 0x1 ;  /* 0x0000000c0c077211 */ /* 0x000fe200078f08ff */
[----:B------:R-:W-:Y:S01]  /*0b00*/  VOTEU.ALL UP1, P0 ;  /* 0x00000000003f7886 */ /* 0x000fe20000020000 */
[----:B0-----:R-:W-:Y:S01]  /*0b10*/  IMAD.MOV R18, RZ, RZ, -R11 ;  /* 0x000000ffff127224 */ /* 0x001fe200078e0a0b */
[----:B------:R-:W-:-:S02]  /*0b20*/  LOP3.LUT R0, R0, 0xfffffffc, RZ, 0xc0, !PT ;  /* 0xfffffffc00007812 */ /* 0x000fc400078ec0ff */
[----:B------:R-:W-:Y:S01]  /*0b30*/  LOP3.LUT R11, R7, 0xfffffffe, RZ, 0xc0, !PT ;  /* 0xfffffffe070b7812 */ /* 0x000fe200078ec0ff */
[----:B---3--:R-:W-:Y:S01]  /*0b40*/  IMAD R7, R13, R18, UR8 ;  /* 0x000000080d077e24 */ /* 0x008fe2000f8e0212 */
[----:B------:R-:W-:Y:S01]  /*0b50*/  LOP3.LUT R19, R12, 0xc, R19, 0x78, !PT ;  /* 0x0000000c0c137812 */ /* 0x000fe200078e7813 */
[----:B------:R-:W-:Y:S01]  /*0b60*/  IMAD.IADD R3, R3, 0x1, -R0 ;  /* 0x0000000103037824 */ /* 0x000fe200078e0a00 */
[----:B----4-:R-:W-:Y:S01]  /*0b70*/  ISETP.EQ.U32.AND P2, PT, R16, 0x1, PT ;  /* 0x000000011000780c */ /* 0x010fe20003f42070 */
[----:B------:R-:W-:Y:S02]  /*0b80*/  IMAD.IADD R14, R12, 0x1, -R11 ;  /* 0x000000010c0e7824 */ /* 0x000fe400078e0a0b */
[----:B-----5:R-:W-:Y:S01]  /*0b90*/  IMAD.MOV R20, RZ, RZ, -R15 ;  /* 0x000000ffff147224 */ /* 0x020fe200078e0a0f */
[----:B------:R-:W-:Y:S02]  /*0ba0*/  ISETP.NE.AND P1, PT, R3, 0x3, PT ;  /* 0x000000030300780c */ /* 0x000fe40003f25270 */
[----:B------:R-:W-:Y:S01]  /*0bb0*/  ISETP.NE.AND P4, PT, R14, R7, PT ;  /* 0x000000070e00720c */ /* 0x000fe20003f85270 */
[----:B-1----:R-:W-:Y:S01]  /*0bc0*/  IMAD R11, R9, R20, R4 ;  /* 0x00000014090b7224 */ /* 0x002fe200078e0204 */
[----:B------:R-:W-:Y:S01]  /*0bd0*/  ISETP.EQ.OR P1, PT, R3, RZ, !P1 ;  /* 0x000000ff0300720c */ /* 0x000fe20004f22670 */
[----:B------:R-:W-:Y:S01]  /*0be0*/  VIADD R14, R2, 0xffffffff ;  /* 0xffffffff020e7836 */ /* 0x000fe20000000000 */
[----:B--2---:R-:W-:-:S02]  /*0bf0*/  @!UP0 ULEA UR6, UR7, UR6, 0x18 ;  /* 0x0000000607068291 */ /* 0x004fc4000f8ec03f */
[----:B------:R-:W-:Y:S01]  /*0c00*/  ISETP.EQ.AND P1, PT, R2, RZ, P1 ;  /* 0x000000ff0200720c */ /* 0x000fe20000f22270 */
[----:B------:R-:W-:Y:S01]  /*0c10*/  VOTEU.ALL UP0, P0 ;  /* 0x00000000003f7886 */ /* 0x000fe20000000000 */
[----:B------:R-:W-:Y:S02]  /*0c20*/  LOP3.LUT P0, RZ, R10, 0x7, RZ, 0xc0, !PT ;  /* 0x000000070aff7812 */ /* 0x000fe4000780c0ff */
[----:B------:R-:W-:Y:S02]  /*0c30*/  ISETP.GE.U32.AND P6, PT, R14, 0x2, PT ;  /* 0x000000020e00780c */ /* 0x000fe40003fc6070 */
[C---:B------:R-:W-:Y:S02]  /*0c40*/  ISETP.LT.U32.AND P0, PT, R19.reuse, 0x2, !P0 ;  /* 0x000000021300780c */ /* 0x040fe40004701070 */
[----:B------:R-:W-:Y:S02]  /*0c50*/  @P4 LEA.HI R0, R19, R19, RZ, 0x1 ;  /* 0x0000001313004211 */ /* 0x000fe400078f08ff */
[----:B------:R-:W-:Y:S01]  /*0c60*/  SEL R18, RZ, 0x1, !P1 ;  /* 0x00000001ff127807 */ /* 0x000fe20004800000 */
[----:B------:R-:W0:Y:S02]  /*0c70*/  FENCE.VIEW.ASYNC.S ;  /* 0x00000000000073c6 */ /* 0x000e240000000000 */
[----:B0-----:R0:W1:Y:S01]  /*0c80*/  @!UP0 SYNCS.EXCH.64 URZ, [UR6+0x2e0], UR4 ;  /* 0x0002e004063f85b2 */ /* 0x0010620008000100 */
[----:B------:R-:W-:-:S02]  /*0c90*/  @P4 SHF.R.S32.HI R0, RZ, 0x1, R0 ;  /* 0x00000001ff004819 */ /* 0x000fc40000011400 */
[----:B------:R-:W-:Y:S02]  /*0ca0*/  SEL R18, R18, 0x2, P6 ;  /* 0x0000000212127807 */ /* 0x000fe40003000000 */
[----:B------:R-:W-:Y:S02]  /*0cb0*/  @P4 ISETP.NE.AND P5, PT, R0, R11, PT ;  /* 0x0000000b0000420c */ /* 0x000fe40003fa5270 */
[----:B------:R-:W-:Y:S02]  /*0cc0*/  SEL R11, RZ, 0x1, !P0 ;  /* 0x00000001ff0b7807 */ /* 0x000fe40004000000 */
[----:B------:R-:W-:Y:S02]  /*0cd0*/  @P4 SEL R22, RZ, 0x1, P5 ;  /* 0x00000001ff164807 */ /* 0x000fe40002800000 */
[----:B------:R-:W-:Y:S02]  /*0ce0*/  LOP3.LUT R0, R6, 0x7f, RZ, 0xc0, !PT ;  /* 0x0000007f06007812 */ /* 0x000fe400078ec0ff */
[----:B------:R-:W-:Y:S01]  /*0cf0*/  LOP3.LUT R22, R22, R11, RZ, 0xc0, !PT ;  /* 0x0000000b16167212 */ /* 0x000fe200078ec0ff */
[----:B------:R0:W2:Y:S01]  /*0d00*/  @!UP1 SYNCS.EXCH.64 URZ, [UR6+0x2e8], UR4 ;  /* 0x0002e804063f95b2 */ /* 0x0000a20008000100 */
[----:B------:R-:W-:Y:S01]  /*0d10*/  NOP ;  /* 0x0000000000007918 */ /* 0x000fe20000000000 */
[----:B------:R-:W-:Y:S05]  /*0d20*/  @!P2 BRA `(.L_x_4) ;  /* 0x000000000008a947 */ /* 0x000fea0003800000 */
[----:B-12---:R-:W-:Y:S01]  /*0d30*/  UCGABAR_ARV ;  /* 0x00000000000079c7 */ /* 0x006fe20008000000 */
[----:B------:R-:W-:Y:S05]  /*0d40*/  BRA `(.L_x_5) ;  /* 0x0000000000047947 */ /* 0x000fea0003800000 */
.L_x_4:
[----:B-12---:R-:W-:Y:S01]  /*0d50*/  NOP ;  /* 0x0000000000007918 */ /* 0x006fe20000000000 */
.L_x_5:
[----:B------:R-:W1:Y:S01]  /*0d60*/  LDC R16, c[0x0][0x65c] ;  /* 0x00019700ff107b82 */ /* 0x000e620000000800 */
[----:B------:R-:W-:Y:S02]  /*0d70*/  IMAD.U32 R10, RZ, RZ, UR8 ;  /* 0x00000008ff0a7e24 */ /* 0x000fe4000f8e00ff */
[----:B------:R-:W-:Y:S01]  /*0d80*/  IMAD.MOV.U32 R11, RZ, RZ, RZ ;  /* 0x000000ffff0b7224 */ /* 0x000fe200078e00ff */
[----:B-1----:R-:W-:-:S04]  /*0d90*/  ISETP.NE.AND P1, PT, R16, 0x1, PT ;  /* 0x000000011000780c */ /* 0x002fc80003f25270 */
[----:B------:R-:W-:-:S09]  /*0da0*/  P2R R2, PR, RZ, 0x2 ;  /* 0x00000002ff027803 */ /* 0x000fd20000000000 */
[----:B------:R-:W1:Y:S01]  /*0db0*/  @P1 LDC R13, c[0x0][0x10] ;  /* 0x00000400ff0d1b82 */ /* 0x000e620000000800 */
[----:B------:R-:W-:Y:S02]  /*0dc0*/  @P1 IMAD.MOV.U32 R5, RZ, RZ, RZ ;  /* 0x000000ffff051224 */ /* 0x000fe400078e00ff */
[----:B------:R-:W-:-:S05]  /*0dd0*/  @P1 IMAD.MOV.U32 R17, RZ, RZ, RZ ;  /* 0x000000ffff111224 */ /* 0x000fca00078e00ff */
[----:B------:R-:W2:Y:S01]  /*0de0*/  @!P1 LDC R15, c[0x0][0xc] ;  /* 0x00000300ff0f9b82 */ /* 0x000ea20000000800 */
[----:B0-----:R-:W-:Y:S01]  /*0df0*/  ULDC UR4, c[0x0][0xc] ;  /* 0x0000030000047ab9 */ /* 0x001fe20000000800 */
[----:B------:R-:W-:Y:S01]  /*0e00*/  ULDC UR5, c[0x0][0x10] ;  /* 0x0000040000057ab9 */ /* 0x000fe20000000800 */
[----:B------:R-:W-:Y:S01]  /*0e10*/  ULDC UR6, c[0x0][0x14] ;  /* 0x0000050000067ab9 */ /* 0x000fe20000000800 */
[----:B------:R-:W-:-:S04]  /*0e20*/  UIMAD.WIDE.U32 UR4, UR4, UR5, URZ ;  /* 0x00000005040472a5 */ /* 0x000fc8000f8e003f */
[----:B------:R-:W-:Y:S02]  /*0e30*/  UIMAD.WIDE.U32 UR36, UR4, UR6, URZ ;  /* 0x00000006042472a5 */ /* 0x000fe4000f8e003f */
[----:B------:R-:W-:-:S04]  /*0e40*/  UIMAD UR42, UR5, UR6, URZ ;  /* 0x00000006052a72a4 */ /* 0x000fc8000f8e023f */
[----:B------:R-:W-:Y:S01]  /*0e50*/  UIADD3 UR42, UR37, UR42, URZ ;  /* 0x0000002a252a7290 */ /* 0x000fe2000fffe03f */
[----:B-1----:R-:W-:-:S04]  /*0e60*/  @P1 IMAD.WIDE.U32 R12, R13, UR8, R4 ;  /* 0x000000080d0c1c25 */ /* 0x002fc8000f8e0004 */
[----:B------:R-:W-:Y:S02]  /*0e70*/  @P1 IMAD.MOV.U32 R2, RZ, RZ, R12 ;  /* 0x000000ffff021224 */ /* 0x000fe400078e000c */
[----:B------:R-:W-:Y:S02]  /*0e80*/  @P1 IMAD.IADD R17, R13, 0x1, R17 ;  /* 0x000000010d111824 */ /* 0x000fe400078e0211 */
[----:B--2---:R-:W-:-:S04]  /*0e90*/  @!P1 IMAD.WIDE.U32 R10, R4, R15, R10 ;  /* 0x0000000f040a9225 */ /* 0x004fc800078e000a */
[----:B------:R-:W-:Y:S02]  /*0ea0*/  @!P1 IMAD.MOV.U32 R2, RZ, RZ, R10 ;  /* 0x000000ffff029224 */ /* 0x000fe400078e000a */
[----:B------:R-:W-:Y:S01]  /*0eb0*/  @!P1 IMAD.MOV.U32 R17, RZ, RZ, R11 ;  /* 0x000000ffff119224 */ /* 0x000fe200078e000b */
[----:B------:R-:W-:Y:S06]  /*0ec0*/  @!P2 BRA `(.L_x_6) ;  /* 0x00000000000ca947 */ /* 0x000fec0003800000 */
[----:B------:R-:W-:Y:S01]  /*0ed0*/  UCGABAR_WAIT ;  /* 0x0000000000007dc7 */ /* 0x000fe20008000000 */
[----:B------:R-:W-:Y:S01]  /*0ee0*/  CCTL.IVALL ;  /* 0x00000000ff00798f */ /* 0x000fe20002000000 */
[----:B------:R-:W-:Y:S05]  /*0ef0*/  BRA `(.L_x_7) ;  /* 0x0000000000047947 */ /* 0x000fea0003800000 */
.L_x_6:
[----:B------:R-:W-:Y:S06]  /*0f00*/  BAR.SYNC.DEFER_BLOCKING 0x0 ;  /* 0x0000000000007b1d */ /* 0x000fec0000010000 */
.L_x_7:
[----:B------:R-:W-:Y:S05]  /*0f10*/  @!P3 BRA `(.L_x_8) ;  /* 0x000000280060b947 */ /* 0x000fea0003800000 */
[----:B------:R-:W-:-:S13]  /*0f20*/  ISETP.GT.U32.AND P0, PT, R14, 0x1, PT ;  /* 0x000000010e00780c */ /* 0x000fda0003f04070 */
[----:B------:R-:W-:Y:S05]  /*0f30*/  @P0 EXIT ;  /* 0x000000000000094d */ /* 0x000fea0003800000 */
[----:B------:R-:W-:Y:S01]  /*0f40*/  ULDC.64 UR4, c[0x0][0x650] ;  /* 0x0001940000047ab9 */ /* 0x000fe20000000a00 */
[----:B------:R-:W-:Y:S01]  /*0f50*/  PRMT R3, RZ, 0x7610, R3 ;  /* 0x00007610ff037816 */ /* 0x000fe20000000003 */
[----:B------:R-:W-:Y:S01]  /*0f60*/  IMAD.MOV.U32 R53, RZ, RZ, -0x1 ;  /* 0xffffffffff357424 */ /* 0x000fe200078e00ff */
[----:B------:R-:W-:Y:S01]  /*0f70*/  ISETP.GE.U32.AND P0, PT, R2, UR4, PT ;  /* 0x0000000402007c0c */ /* 0x000fe2000bf06070 */
[----:B------:R-:W-:Y:S02]  /*0f80*/  IMAD.MOV.U32 R54, RZ, RZ, -0x1 ;  /* 0xffffffffff367424 */ /* 0x000fe400078e00ff */
[----:B------:R-:W-:Y:S01]  /*0f90*/  IMAD.MOV.U32 R55, RZ, RZ, -0x1 ;  /* 0xffffffffff377424 */ /* 0x000fe200078e00ff */
[----:B------:R-:W-:-:S13]  /*0fa0*/  ISETP.GE.U32.AND.EX P0, PT, R17, UR5, PT, P0 ;  /* 0x0000000511007c0c */ /* 0x000fda000bf06100 */
[----:B------:R-:W-:Y:S05]  /*0fb0*/  @P0 BRA `(.L_x_9) ;  /* 0x00000004002c0947 */ /* 0x000fea0003800000 */
[----:B------:R-:W0:Y:S01]  /*0fc0*/  LDC.64 R24, c[0x0][0x628] ;  /* 0x00018a00ff187b82 */ /* 0x000e220000000a00 */
[----:B------:R-:W-:Y:S02]  /*0fd0*/  IMAD.MOV.U32 R10, RZ, RZ, R2 ;  /* 0x000000ffff0a7224 */ /* 0x000fe400078e0002 */
[----:B------:R-:W-:-:S05]  /*0fe0*/  IMAD.MOV.U32 R11, RZ, RZ, R17 ;  /* 0x000000ffff0b7224 */ /* 0x000fca00078e0011 */
[----:B------:R-:W1:Y:S08]  /*0ff0*/  LDC R26, c[0x0][0x630] ;  /* 0x00018c00ff1a7b82 */ /* 0x000e700000000800 */
[----:B------:R-:W2:Y:S01]  /*1000*/  LDC.64 R28, c[0x0][0x620] ;  /* 0x00018800ff1c7b82 */ /* 0x000ea20000000a00 */
[----:B0-----:R-:W-:-:S04]  /*1010*/  ISETP.NE.U32.AND P0, PT, R24, RZ, PT ;  /* 0x000000ff1800720c */ /* 0x001fc80003f05070 */
[----:B------:R-:W-:-:S13]  /*1020*/  ISETP.NE.AND.EX P0, PT, R25, RZ, PT, P0 ;  /* 0x000000ff1900720c */ /* 0x000fda0003f05300 */
[----:B-12---:R-:W-:Y:S05]  /*1030*/  @!P0 BRA `(.L_x_10) ;  /* 0x0000000000288947 */ /* 0x006fea0003800000 */
[----:B------:R-:W0:Y:S02]  /*1040*/  LDC R3, c[0x0][0x634] ;  /* 0x00018d00ff037b82 */ /* 0x000e240000000800 */
[----:B0-----:R-:W-:-:S05]  /*1050*/  IADD3 R3, P0, R2, R3, RZ ;  /* 0x0000000302037210 */ /* 0x001fca0007f1e0ff */
[----:B------:R-:W-:-:S04]  /*1060*/  IMAD.X R21, RZ, RZ, R17, P0 ;  /* 0x000000ffff157224 */ /* 0x000fc800000e0611 */
[----:B------:R-:W-:-:S04]  /*1070*/  IMAD.WIDE.U32 R10, R21, R24, RZ ;  /* 0x00000018150a7225 */ /* 0x000fc800078e00ff */
[----:B------:R-:W-:-:S04]  /*1080*/  IMAD.WIDE.U32 R12, P0, R3, R25, R10 ;  /* 0x00000019030c7225 */ /* 0x000fc8000780000a */
[----:B------:R-:W-:-:S04]  /*1090*/  IMAD.WIDE.U32 R10, R3, R24, RZ ;  /* 0x00000018030a7225 */ /* 0x000fc800078e00ff */
[----:B------:R-:W-:Y:S01]  /*10a0*/  IMAD.X R15, RZ, RZ, RZ, P0 ;  /* 0x000000ffff0f7224 */ /* 0x000fe200000e06ff */
[----:B------:R-:W-:Y:S01]  /*10b0*/  IADD3 RZ, P0, R11, R12, RZ ;  /* 0x0000000c0bff7210 */ /* 0x000fe20007f1e0ff */
[----:B------:R-:W-:-:S04]  /*10c0*/  IMAD.MOV.U32 R14, RZ, RZ, R13 ;  /* 0x000000ffff0e7224 */ /* 0x000fc800078e000d */
[----:B------:R-:W-:-:S08]  /*10d0*/  IMAD.WIDE.U32.X R10, R21, R25, R14, P0 ;  /* 0x00000019150a7225 */ /* 0x000fd000000e040e */
.L_x_10:
[-CC-:B------:R-:W-:Y:S01]  /*10e0*/  SHF.R.U64 R55, R10, R26.reuse, R11.reuse ;  /* 0x0000001a0a377219 */ /* 0x180fe2000000120b */
[----:B------:R-:W0:Y:S01]  /*10f0*/  LDC.64 R32, c[0x0][0x640] ;  /* 0x00019000ff207b82 */ /* 0x000e220000000a00 */
[----:B------:R-:W-:Y:S01]  /*1100*/  SHF.R.U32.HI R3, RZ, R26, R11 ;  /* 0x0000001aff037219 */ /* 0x000fe2000001160b */
[----:B------:R-:W-:Y:S01]  /*1110*/  IMAD.MOV.U32 R25, RZ, RZ, 0x1 ;  /* 0x00000001ff197424 */ /* 0x000fe200078e00ff */
[----:B------:R-:W-:-:S05]  /*1120*/  IADD3 R5, P0, RZ, -R55, RZ ;  /* 0x80000037ff057210 */ /* 0x000fca0007f1e0ff */
[----:B------:R-:W1:Y:S01]  /*1130*/  LDC R24, c[0x0][0x618] ;  /* 0x00018600ff187b82 */ /* 0x000e620000000800 */
[----:B------:R-:W-:-:S04]  /*1140*/  IMAD.X R3, RZ, RZ, ~R3, P0 ;  /* 0x000000ffff037224 */ /* 0x000fc800000e0e03 */
[-C--:B------:R-:W-:Y:S02]  /*1150*/  IMAD R12, R3, R28.reuse, RZ ;  /* 0x0000001c030c7224 */ /* 0x080fe400078e02ff */
[----:B------:R-:W-:Y:S01]  /*1160*/  IMAD.MOV.U32 R3, RZ, RZ, R17 ;  /* 0x000000ffff037224 */ /* 0x000fe200078e0011 */
[----:B------:R-:W2:Y:S01]  /*1170*/  LDC R26, c[0x0][0x608] ;  /* 0x00018200ff1a7b82 */ /* 0x000ea20000000800 */
[----:B------:R-:W-:-:S04]  /*1180*/  IMAD.WIDE.U32 R10, R5, R28, R2 ;  /* 0x0000001c050a7225 */ /* 0x000fc800078e0002 */
[----:B------:R-:W-:-:S03]  /*1190*/  IMAD R5, R5, R29, R12 ;  /* 0x0000001d05057224 */ /* 0x000fc600078e020c */
[----:B------:R-:W3:Y:S01]  /*11a0*/  LDC R30, c[0x0][0x658] ;  /* 0x00019600ff1e7b82 */ /* 0x000ee20000000800 */
[----:B0-----:R-:W-:Y:S01]  /*11b0*/  ISETP.NE.U32.AND P0, PT, R32, RZ, PT ;  /* 0x000000ff2000720c */ /* 0x001fe20003f05070 */
[----:B------:R-:W-:Y:S02]  /*11c0*/  IMAD.MOV.U32 R3, RZ, RZ, -0x1 ;  /* 0xffffffffff037424 */ /* 0x000fe400078e00ff */
[----:B------:R-:W-:Y:S01]  /*11d0*/  IMAD.IADD R5, R11, 0x1, R5 ;  /* 0x000000010b057824 */ /* 0x000fe200078e0205 */
[----:B------:R-:W-:-:S03]  /*11e0*/  ISETP.NE.AND.EX P0, PT, R33, RZ, PT, P0 ;  /* 0x000000ff2100720c */ /* 0x000fc60003f05300 */
[----:B------:R-:W0:Y:S01]  /*11f0*/  LDC R28, c[0x0][0x600] ;  /* 0x00018000ff1c7b82 */ /* 0x000e220000000800 */
[-CC-:B-1----:R-:W-:Y:S02]  /*1200*/  SHF.R.U64 R14, R10, R24.reuse, R5.reuse ;  /* 0x000000180a0e7219 */ /* 0x182fe40000001205 */
[----:B------:R-:W-:-:S05]  /*1210*/  SHF.R.U32.HI R5, RZ, R24, R5 ;  /* 0x00000018ff057219 */ /* 0x000fca0000011605 */
[----:B------:R-:W1:Y:S01]  /*1220*/  LDC R21, c[0x0][0x648] ;  /* 0x00019200ff157b82 */ /* 0x000e620000000800 */
[-CC-:B--2---:R-:W-:Y:S02]  /*1230*/  SHF.R.U64 R24, R14, R26.reuse, R5.reuse ;  /* 0x0000001a0e187219 */ /* 0x184fe40000001205 */
[----:B------:R-:W-:Y:S01]  /*1240*/  SHF.R.U32.HI R5, RZ, R26, R5 ;  /* 0x0000001aff057219 */ /* 0x000fe20000011605 */
[----:B------:R-:W-:-:S04]  /*1250*/  IMAD R26, R9, R20, R4 ;  /* 0x00000014091a7224 */ /* 0x000fc800078e0204 */
[----:B------:R-:W2:Y:S01]  /*1260*/  LDC R23, c[0x0][0x638] ;  /* 0x00018e00ff177b82 */ /* 0x000ea20000000800 */
[-CC-:B---3--:R-:W-:Y:S02]  /*1270*/  SHF.R.U64 R20, R24, R30.reuse, R5.reuse ;  /* 0x0000001e18147219 */ /* 0x188fe40000001205 */
[-C--:B------:R-:W-:Y:S02]  /*1280*/  SHF.L.U32 R3, R3, R30.reuse, RZ ;  /* 0x0000001e03037219 */ /* 0x080fe400000006ff */
[----:B------:R-:W-:Y:S01]  /*1290*/  SHF.R.U32.HI R5, RZ, R30, R5 ;  /* 0x0000001eff057219 */ /* 0x000fe20000011605 */
[----:B------:R-:W-:Y:S01]  /*12a0*/  IMAD.MOV.U32 R4, RZ, RZ, R20 ;  /* 0x000000ffff047224 */ /* 0x000fe200078e0014 */
[----:B------:R-:W-:Y:S01]  /*12b0*/  LOP3.LUT R9, RZ, R3, RZ, 0x33, !PT ;  /* 0x00000003ff097212 */ /* 0x000fe200078e33ff */
[----:B------:R-:W3:Y:S01]  /*12c0*/  LDC R27, c[0x0][0x610] ;  /* 0x00018400ff1b7b82 */ /* 0x000ee20000000800 */
[----:B------:R-:W-:Y:S05]  /*12d0*/  @!P0 BRA `(.L_x_11) ;  /* 0x0000000000288947 */ /* 0x000fea0003800000 */
[----:B------:R-:W4:Y:S02]  /*12e0*/  LDC R3, c[0x0][0x64c] ;  /* 0x00019300ff037b82 */ /* 0x000f240000000800 */
[----:B----4-:R-:W-:-:S05]  /*12f0*/  IADD3 R3, P0, R20, R3, RZ ;  /* 0x0000000314037210 */ /* 0x010fca0007f1e0ff */
        /* <DEDUP_REMOVED lines=8> */
.L_x_11:
[----:B-1----:R-:W-:Y:S02]  /*1380*/  SHF.R.U64 R5, R4, R21, R5 ;  /* 0x0000001504057219 */ /* 0x002fe40000001205 */
[----:B------:R-:W-:Y:S01]  /*1390*/  LOP3.LUT R4, R24, R9, RZ, 0xc0, !PT ;  /* 0x0000000918047212 */ /* 0x000fe200078ec0ff */
[----:B0-----:R-:W-:Y:S01]  /*13a0*/  VIADD R9, R28, 0xffffffff ;  /* 0xffffffff1c097836 */ /* 0x001fe20000000000 */
[----:B------:R-:W-:Y:S01]  /*13b0*/  SHF.L.U32 R3, R25, R30, RZ ;  /* 0x0000001e19037219 */ /* 0x000fe200000006ff */
[----:B------:R-:W-:Y:S01]  /*13c0*/  IMAD.MOV R10, RZ, RZ, -R5 ;  /* 0x000000ffff0a7224 */ /* 0x000fe200078e0a05 */
[----:B------:R-:W-:Y:S02]  /*13d0*/  SEL R7, R7, R26, !P1 ;  /* 0x0000001a07077207 */ /* 0x000fe40004800000 */
[----:B------:R-:W-:Y:S01]  /*13e0*/  LOP3.LUT R9, R14, R9, RZ, 0xc0, !PT ;  /* 0x000000090e097212 */ /* 0x000fe200078ec0ff */
[----:B------:R-:W-:Y:S02]  /*13f0*/  IMAD R4, R3, R5, R4 ;  /* 0x0000000503047224 */ /* 0x000fe400078e0204 */
[----:B--2---:R-:W-:-:S02]  /*1400*/  IMAD R3, R10, R23, R20 ;  /* 0x000000170a037224 */ /* 0x004fc400078e0214 */
[----:B---3--:R-:W-:Y:S02]  /*1410*/  IMAD R7, R4, R27, R7 ;  /* 0x0000001b04077224 */ /* 0x008fe400078e0207 */
[----:B------:R-:W-:Y:S02]  /*1420*/  IMAD.MOV.U32 R5, RZ, RZ, 0x1 ;  /* 0x00000001ff057424 */ /* 0x000fe400078e00ff */
[----:B------:R-:W-:-:S03]  /*1430*/  IMAD R4, R3, R28, R9 ;  /* 0x0000001c03047224 */ /* 0x000fc600078e0209 */
[----:B------:R-:W-:Y:S02]  /*1440*/  PRMT R3, R5, 0x7610, R3 ;  /* 0x0000761005037816 */ /* 0x000fe40000000003 */
[----:B------:R-:W-:Y:S02]  /*1450*/  SEL R54, R4, R7, !P1 ;  /* 0x0000000704367207 */ /* 0x000fe40004800000 */
[----:B------:R-:W-:-:S07]  /*1460*/  SEL R53, R7, R4, !P1 ;  /* 0x0000000407357207 */ /* 0x000fce0004800000 */
.L_x_9:
[----:B------:R-:W-:-:S08]  /*1470*/  NOP ;  /* 0x0000000000007918 */ /* 0x000fd00000000000 */
[----:B------:R-:W0:Y:S02]  /*1480*/  USETMAXREG.TRY_ALLOC.CTAPOOL UP0, 0xe8 ;  /* 0x000000e8000079c8 */ /* 0x000e240008000600 */
[----:B0-----:R-:W-:-:S13]  /*1490*/  PLOP3.LUT P0, PT, PT, PT, UP0, 0x80, 0x0 ;  /* 0x000000000000781c */ /* 0x001fda0003f0f008 */
[----:B------:R-:W-:Y:S05]  /*14a0*/  @!P0 BRA `(.L_x_9) ;  /* 0xfffffffc00f08947 */ /* 0x000fea000383ffff */
[----:B------:R-:W-:Y:S01]  /*14b0*/  ULDC.64 UR4, c[0x0][0x598] ;  /* 0x0001660000047ab9 */ /* 0x000fe20000000a00 */
[----:B------:R-:W-:Y:S01]  /*14c0*/  ULDC.64 UR38, c[0x0][0x208] ;  /* 0x0000820000267ab9 */ /* 0x000fe20000000a00 */
[----:B------:R-:W-:-:S04]  /*14d0*/  ISETP.NE.U32.AND P0, PT, RZ, UR4, PT ;  /* 0x00000004ff007c0c */ /* 0x000fc8000bf05070 */
[----:B------:R-:W-:-:S13]  /*14e0*/  ISETP.NE.AND.EX P0, PT, RZ, UR5, PT, P0 ;  /* 0x00000005ff007c0c */ /* 0x000fda000bf05300 */
[----:B------:R-:W-:Y:S05]  /*14f0*/  @!P0 BRA `(.L_x_12) ;  /* 0x00000000001c8947 */ /* 0x000fea0003800000 */
[----:B------:R-:W0:Y:S02]  /*1500*/  LDC.64 R4, c[0x0][0x598] ;  /* 0x00016600ff047b82 */ /* 0x000e240000000a00 */
[----:B0-----:R-:W2:Y:S02]  /*1510*/  LDG.E.64 R4, desc[UR38][R4.64] ;  /* 0x0000002604047981 */ /* 0x001ea4000c1e1b00 */
[----:B--2---:R-:W-:-:S04]  /*1520*/  ISETP.NE.U32.AND P0, PT, R4, RZ, PT ;  /* 0x000000ff0400720c */ /* 0x004fc80003f05070 */
[----:B------:R-:W-:-:S13]  /*1530*/  ISETP.NE.AND.EX P0, PT, R5, RZ, PT, P0 ;  /* 0x000000ff0500720c */ /* 0x000fda0003f05300 */
[----:B------:R-:W-:Y:S05]  /*1540*/  @!P0 BRA `(.L_x_12) ;  /* 0x0000000000088947 */ /* 0x000fea0003800000 */
[----:B------:R0:W5:Y:S01]  /*1550*/  LD.E R23, desc[UR38][R4.64] ;  /* 0x0000002604177980 */ /* 0x000162000c101900 */
[----:B------:R-:W-:Y:S05]  /*1560*/  BRA `(.L_x_13) ;  /* 0x0000000000247947 */ /* 0x000fea0003800000 */
.L_x_12:
[----:B------:R-:W-:Y:S02]  /*1570*/  ULDC.64 UR4, c[0x0][0x588] ;  /* 0x0001620000047ab9 */ /* 0x000fe40000000a00 */
[----:B------:R-:W-:-:S04]  /*1580*/  ISETP.NE.U32.AND P0, PT, RZ, UR4, PT ;  /* 0x00000004ff007c0c */ /* 0x000fc8000bf05070 */
[----:B------:R-:W-:-:S13]  /*1590*/  ISETP.NE.AND.EX P0, PT, RZ, UR5, PT, P0 ;  /* 0x00000005ff007c0c */ /* 0x000fda000bf05300 */
[----:B------:R-:W-:Y:S05]  /*15a0*/  @!P0 BRA `(.L_x_14) ;  /* 0x00000000000c8947 */ /* 0x000fea0003800000 */
[----:B------:R-:W0:Y:S02]  /*15b0*/  LDC.64 R4, c[0x0][0x588] ;  /* 0x00016200ff047b82 */ /* 0x000e240000000a00 */
[----:B0-----:R1:W5:Y:S01]  /*15c0*/  LDG.E R23, desc[UR38][R4.64] ;  /* 0x0000002604177981 */ /* 0x001362000c1e1900 */
[----:B------:R-:W-:Y:S05]  /*15d0*/  BRA `(.L_x_13) ;  /* 0x0000000000087947 */ /* 0x000fea0003800000 */
.L_x_14:
[----:B------:R-:W-:Y:S02]  /*15e0*/  ULDC UR4, c[0x0][0x580] ;  /* 0x0001600000047ab9 */ /* 0x000fe40000000800 */
[----:B------:R-:W-:-:S07]  /*15f0*/  IMAD.U32 R23, RZ, RZ, UR4 ;  /* 0x00000004ff177e24 */ /* 0x000fce000f8e00ff */
.L_x_13:
[----:B------:R-:W-:Y:S02]  /*1600*/  ULDC.64 UR4, c[0x0][0x5a0] ;  /* 0x0001680000047ab9 */ /* 0x000fe40000000a00 */
[----:B------:R-:W-:-:S04]  /*1610*/  ISETP.NE.U32.AND P0, PT, RZ, UR4, PT ;  /* 0x00000004ff007c0c */ /* 0x000fc8000bf05070 */
[----:B------:R-:W-:-:S13]  /*1620*/  ISETP.NE.AND.EX P0, PT, RZ, UR5, PT, P0 ;  /* 0x00000005ff007c0c */ /* 0x000fda000bf05300 */
[----:B------:R-:W-:Y:S05]  /*1630*/  @!P0 BRA `(.L_x_15) ;  /* 0x00000000001c8947 */ /* 0x000fea0003800000 */
[----:B01----:R-:W0:Y:S02]  /*1640*/  LDC.64 R4, c[0x0][0x5a0] ;  /* 0x00016800ff047b82 */ /* 0x003e240000000a00 */
[----:B0-----:R-:W2:Y:S02]  /*1650*/  LDG.E.64 R4, desc[UR38][R4.64] ;  /* 0x0000002604047981 */ /* 0x001ea4000c1e1b00 */
[----:B--2---:R-:W-:-:S04]  /*1660*/  ISETP.NE.U32.AND P0, PT, R4, RZ, PT ;  /* 0x000000ff0400720c */ /* 0x004fc80003f05070 */
[----:B------:R-:W-:-:S13]  /*1670*/  ISETP.NE.AND.EX P0, PT, R5, RZ, PT, P0 ;  /* 0x000000ff0500720c */ /* 0x000fda0003f05300 */
[----:B------:R-:W-:Y:S05]  /*1680*/  @!P0 BRA `(.L_x_15) ;  /* 0x0000000000088947 */ /* 0x000fea0003800000 */
[----:B------:R0:W5:Y:S01]  /*1690*/  LD.E R44, desc[UR38][R4.64] ;  /* 0x00000026042c7980 */ /* 0x000162000c101900 */
[----:B------:R-:W-:Y:S05]  /*16a0*/  BRA `(.L_x_16) ;  /* 0x0000000000247947 */ /* 0x000fea0003800000 */
.L_x_15:
[----:B------:R-:W-:Y:S02]  /*16b0*/  ULDC.64 UR4, c[0x0][0x590] ;  /* 0x0001640000047ab9 */ /* 0x000fe40000000a00 */
[----:B------:R-:W-:-:S04]  /*16c0*/  ISETP.NE.U32.AND P0, PT, RZ, UR4, PT ;  /* 0x00000004ff007c0c */ /* 0x000fc8000bf05070 */
[----:B------:R-:W-:-:S13]  /*16d0*/  ISETP.NE.AND.EX P0, PT, RZ, UR5, PT, P0 ;  /* 0x00000005ff007c0c */ /* 0x000fda000bf05300 */
[----:B------:R-:W-:Y:S05]  /*16e0*/  @!P0 BRA `(.L_x_17) ;  /* 0x00000000000c8947 */ /* 0x000fea0003800000 */
[----:B------:R-:W2:Y:S02]  /*16f0*/  LDC.64 R44, c[0x0][0x590] ;  /* 0x00016400ff2c7b82 */ /* 0x000ea40000000a00 */
[----:B--2---:R2:W5:Y:S01]  /*1700*/  LDG.E R44, desc[UR38][R44.64] ;  /* 0x000000262c2c7981 */ /* 0x004562000c1e1900 */
[----:B------:R-:W-:Y:S05]  /*1710*/  BRA `(.L_x_16) ;  /* 0x0000000000087947 */ /* 0x000fea0003800000 */
.L_x_17:
[----:B------:R-:W-:Y:S02]  /*1720*/  ULDC UR4, c[0x0][0x584] ;  /* 0x0001610000047ab9 */ /* 0x000fe40000000800 */
[----:B------:R-:W-:-:S07]  /*1730*/  IMAD.U32 R44, RZ, RZ, UR4 ;  /* 0x00000004ff2c7e24 */ /* 0x000fce000f8e00ff */
.L_x_16:
[----:B------:R-:W-:-:S13]  /*1740*/  LOP3.LUT P0, RZ, R3, 0xff, RZ, 0xc0, !PT ;  /* 0x000000ff03ff7812 */ /* 0x000fda000780c0ff */
[----:B------:R-:W-:Y:S05]  /*1750*/  @!P0 EXIT ;  /* 0x000000000000894d */ /* 0x000fea0003800000 */
[----:B------:R-:W3:Y:S01]  /*1760*/  LDC R46, c[0x0][0x658] ;  /* 0x00019600ff2e7b82 */ /* 0x000ee20000000800 */
[----:B------:R-:W-:Y:S01]  /*1770*/  LOP3.LUT R8, R8, 0x1, RZ, 0xc0, !PT ;  /* 0x0000000108087812 */ /* 0x000fe200078ec0ff */
[----:B------:R-:W-:Y:S01]  /*1780*/  ULDC.64 UR6, c[0x0][0x288] ;  /* 0x0000a20000067ab9 */ /* 0x000fe20000000a00 */
[----:B------:R-:W-:Y:S01]  /*1790*/  SHF.R.U32.HI R3, RZ, 0x1, R0 ;  /* 0x00000001ff037819 */ /* 0x000fe20000011600 */
[----:B------:R-:W-:Y:S01]  /*17a0*/  UIADD3 UR4, UR7, 0x1f, URZ ;  /* 0x0000001f07047890 */ /* 0x000fe2000fffe03f */
[----:B------:R-:W-:Y:S01]  /*17b0*/  SHF.R.U32.HI R0, RZ, 0x2, R6 ;  /* 0x00000002ff007819 */ /* 0x000fe20000011606 */
[----:B01----:R-:W-:Y:S01]  /*17c0*/  IMAD.SHL.U32 R5, R8, 0x40, RZ ;  /* 0x0000004008057824 */ /* 0x003fe200078e00ff */
[----:B------:R-:W-:Y:S01]  /*17d0*/  LOP3.LUT R3, R3, 0x30, RZ, 0xc0, !PT ;  /* 0x0000003003037812 */ /* 0x000fe200078ec0ff */
[----:B------:R-:W0:Y:S01]  /*17e0*/  LDC R49, c[0x0][0x600] ;  /* 0x00018000ff317b82 */ /* 0x000e220000000800 */
[----:B------:R-:W-:Y:S01]  /*17f0*/  LOP3.LUT R0, R0, 0x7, RZ, 0xc0, !PT ;  /* 0x0000000700007812 */ /* 0x000fe200078ec0ff */
[----:B------:R-:W-:Y:S01]  /*1800*/  USHF.R.S32.HI UR5, URZ, 0x1f, UR4 ;  /* 0x0000001f3f057899 */ /* 0x000fe20008011404 */
[----:B--2---:R-:W-:Y:S01]  /*1810*/  LOP3.LUT R45, R6, 0x3, RZ, 0xc0, !PT ;  /* 0x00000003062d7812 */ /* 0x004fe200078ec0ff */
[----:B------:R-:W-:Y:S01]  /*1820*/  IMAD.MOV.U32 R7, RZ, RZ, 0x1 ;  /* 0x00000001ff077424 */ /* 0x000fe200078e00ff */
[--C-:B------:R-:W-:Y:S01]  /*1830*/  LOP3.LUT R40, R5, 0x40, R0.reuse, 0xe2, !PT ;  /* 0x0000004005287812 */ /* 0x100fe200078ee200 */
[----:B------:R-:W-:Y:S01]  /*1840*/  ULEA.HI UR5, UR5, UR4, URZ, 0x5 ;  /* 0x0000000405057291 */ /* 0x000fe2000f8f283f */
[-C--:B------:R-:W-:Y:S01]  /*1850*/  IADD3 R5, RZ, -R3.reuse, -R0 ;  /* 0x80000003ff057210 */ /* 0x080fe20007ffe800 */
[----:B------:R-:W1:Y:S01]  /*1860*/  LDC.64 R42, c[0x0][0x5c8] ;  /* 0x00017200ff2a7b82 */ /* 0x000e620000000a00 */
[----:B------:R-:W-:Y:S01]  /*1870*/  LOP3.LUT R40, R40, R3, RZ, 0xfc, !PT ;  /* 0x0000000328287212 */ /* 0x000fe200078efcff */
[----:B------:R-:W-:Y:S01]  /*1880*/  USHF.R.S32.HI UR43, URZ, 0x5, UR5 ;  /* 0x000000053f2b7899 */ /* 0x000fe20008011405 */
[----:B------:R-:W-:Y:S01]  /*1890*/  IMAD.MOV.U32 R3, RZ, RZ, -0x1 ;  /* 0xffffffffff037424 */ /* 0x000fe200078e00ff */
[----:B------:R-:W-:Y:S01]  /*18a0*/  LOP3.LUT R48, R6, 0x80, RZ, 0xc0, !PT ;  /* 0x0000008006307812 */ /* 0x000fe200078ec0ff */
[----:B------:R-:W-:Y:S01]  /*18b0*/  IMAD.U32 R4, RZ, RZ, UR6 ;  /* 0x00000006ff047e24 */ /* 0x000fe2000f8e00ff */
[----:B------:R-:W-:Y:S01]  /*18c0*/  UISETP.LT.AND UP0, UPT, UR43, 0x1, UPT ;  /* 0x000000012b00788c */ /* 0x000fe2000bf01270 */
[----:B------:R-:W-:Y:S01]  /*18d0*/  IMAD R5, R8, -0x40, R5 ;  /* 0xffffffc008057824 */ /* 0x000fe200078e0205 */
[-C--:B---3--:R-:W-:Y:S01]  /*18e0*/  SHF.L.U32 R3, R3, R46.reuse, RZ ;  /* 0x0000002e03037219 */ /* 0x088fe200000006ff */
[----:B------:R-:W-:Y:S01]  /*18f0*/  ULDC UR4, c[0x0][0x284] ;  /* 0x0000a10000047ab9 */ /* 0x000fe20000000800 */
[----:B------:R-:W-:Y:S01]  /*1900*/  USEL UR44, UR43, 0x1, UP0 ;  /* 0x000000012b2c7887 */ /* 0x000fe20008000000 */
[----:B------:R-:W-:Y:S01]  /*1910*/  IMAD R45, R45, -0x2, R4 ;  /* 0xfffffffe2d2d7824 */ /* 0x000fe200078e0204 */
[----:B------:R-:W-:Y:S01]  /*1920*/  SHF.L.U32 R46, R7, R46, RZ ;  /* 0x0000002e072e7219 */ /* 0x000fe200000006ff */
[----:B------:R-:W-:Y:S01]  /*1930*/  IMAD.SHL.U32 R47, R6, 0x2, RZ ;  /* 0x00000002062f7824 */ /* 0x000fe200078e00ff */
[----:B------:R-:W-:Y:S01]  /*1940*/  LOP3.LUT R61, R18, 0x1, RZ, 0xfc, !PT ;  /* 0x00000001123d7812 */ /* 0x000fe200078efcff */
[----:B------:R-:W-:Y:S01]  /*1950*/  VIADD R51, R5, UR4 ;  /* 0x0000000405337c36 */ /* 0x000fe20008000000 */
[----:B------:R-:W-:Y:S01]  /*1960*/  SHF.R.U32.HI R48, RZ, 0x7, R48 ;  /* 0x00000007ff307819 */ /* 0x000fe20000011630 */
[----:B0-----:R-:W-:Y:S01]  /*1970*/  VIADD R49, R49, 0xffffffff ;  /* 0xffffffff31317836 */ /* 0x001fe20000000000 */
[----:B------:R-:W-:Y:S01]  /*1980*/  LOP3.LUT R50, RZ, R3, RZ, 0x33, !PT ;  /* 0x00000003ff327212 */ /* 0x000fe200078e33ff */
[----:B------:R-:W-:Y:S01]  /*1990*/  IMAD.MOV.U32 R41, RZ, RZ, RZ ;  /* 0x000000ffff297224 */ /* 0x000fe200078e00ff */
[----:B------:R-:W-:Y:S01]  /*19a0*/  UIADD3 UR44, UR43, -UR44, URZ ;  /* 0x8000002c2b2c7290 */ /* 0x000fe2000fffe03f */
[----:B------:R-:W-:Y:S01]  /*19b0*/  UMOV UR40, URZ ;  /* 0x0000003f00287c82 */ /* 0x000fe20008000000 */
[----:B------:R-:W-:Y:S01]  /*19c0*/  UMOV UR41, URZ ;  /* 0x0000003f00297c82 */ /* 0x000fe20008000000 */
[----:B-1----:R-:W-:-:S09]  /*19d0*/  SHF.L.U64.HI R43, R42, 0x3, R43 ;  /* 0x000000032a2b7819 */ /* 0x002fd2000001022b */
.L_x_73:
[----:B0-----:R-:W0:Y:S01]  /*19e0*/  SHFL.IDX PT, R0, R48, RZ, 0x1f ;  /* 0x00001fff30007589 */ /* 0x001e2200000e0000 */
[----:B------:R-:W1:Y:S01]  /*19f0*/  S2UR UR6, SR_CgaCtaId ;  /* 0x00000000000679c3 */ /* 0x000e620000008800 */
[----:B------:R-:W-:Y:S01]  /*1a00*/  UMOV UR45, 0x400 ;  /* 0x00000400002d7882 */ /* 0x000fe20000000000 */
[----:B0-----:R-:W-:Y:S01]  /*1a10*/  R2UR UR4, R0 ;  /* 0x00000000000472ca */ /* 0x001fe200000e0000 */
[----:B-1----:R-:W-:-:S12]  /*1a20*/  ULEA UR45, UR6, UR45, 0x18 ;  /* 0x0000002d062d7291 */ /* 0x002fd8000f8ec03f */
[----:B------:R-:W-:-:S04]  /*1a30*/  ULEA.HI UR5, UR4, UR4, URZ, 0x1 ;  /* 0x0000000404057291 */ /* 0x000fc8000f8f083f */
[----:B------:R-:W-:-:S04]  /*1a40*/  ULOP3.LUT UR5, UR5, 0x1ffffe, URZ, 0xc0, !UPT ;  /* 0x001ffffe05057892 */ /* 0x000fc8000f8ec03f */
[----:B------:R-:W-:-:S03]  /*1a50*/  UIADD3 UR5, UR4, -UR5, URZ ;  /* 0x8000000504057290 */ /* 0x000fc6000fffe03f */
[----:B------:R-:W-:Y:S01]  /*1a60*/  ULDC UR4, c[0x0][0x28c] ;  /* 0x0000a30000047ab9 */ /* 0x000fe20000000800 */
[----:B------:R-:W-:Y:S01]  /*1a70*/  ULEA UR5, UR5, UR45, 0xb ;  /* 0x0000002d05057291 */ /* 0x000fe2000f8e583f */
[----:B------:R-:W-:-:S03]  /*1a80*/  ISETP.LT.AND P0, PT, RZ, UR4, PT ;  /* 0x00000004ff007c0c */ /* 0x000fc6000bf01270 */
[----:B------:R-:W-:-:S04]  /*1a90*/  UIADD3 UR5, UR5, 0x380, URZ ;  /* 0x0000038005057890 */ /* 0x000fc8000fffe03f */
[----:B------:R-:W-:-:S04]  /*1aa0*/  USHF.R.U32.HI UR5, URZ, 0x4, UR5 ;  /* 0x000000043f057899 */ /* 0x000fc80008011605 */
[----:B------:R-:W-:-:S04]  /*1ab0*/  ULOP3.LUT UR5, UR5, 0x3fff, URZ, 0xc0, !UPT ;  /* 0x00003fff05057892 */ /* 0x000fc8000f8ec03f */
[----:B------:R-:W-:Y:S01]  /*1ac0*/  ULOP3.LUT UR46, UR5, 0x10000, URZ, 0xfc, !UPT ;  /* 0x00010000052e7892 */ /* 0x000fe2000f8efc3f */
[----:B--234-:R-:W-:Y:S11]  /*1ad0*/  @P0 BRA `(.L_x_18) ;  /* 0x0000000000400947 */ /* 0x01cff60003800000 */
[----:B------:R-:W-:Y:S01]  /*1ae0*/  MOV R0, 0x0 ;  /* 0x0000000000007802 */ /* 0x000fe20000000f00 */
[----:B------:R-:W-:Y:S01]  /*1af0*/  ULDC.64 UR4, c[0x4][0x68] ;  /* 0x01001a0000047ab9 */ /* 0x000fe20000000a00 */
[----:B------:R-:W-:Y:S01]  /*1b00*/  ULDC.64 UR6, c[0x4][0x8] ;  /* 0x0100020000067ab9 */ /* 0x000fe20000000a00 */
[----:B------:R-:W-:Y:S01]  /*1b10*/  IMAD.U32 R4, RZ, RZ, UR4 ;  /* 0x00000004ff047e24 */ /* 0x000fe2000f8e00ff */
[----:B------:R0:W1:Y:S01]  /*1b20*/  LDC.64 R14, c[0x4][R0] ;  /* 0x01000000000e7b82 */ /* 0x0000620000000a00 */
[----:B------:R-:W-:Y:S01]  /*1b30*/  IMAD.U32 R5, RZ, RZ, UR5 ;  /* 0x00000005ff057e24 */ /* 0x000fe2000f8e00ff */
[----:B------:R-:W-:Y:S01]  /*1b40*/  ULDC.64 UR4, c[0x4][0x70] ;  /* 0x01001c0000047ab9 */ /* 0x000fe20000000a00 */
[----:B------:R-:W-:Y:S02]  /*1b50*/  IMAD.U32 R10, RZ, RZ, UR6 ;  /* 0x00000006ff0a7e24 */ /* 0x000fe4000f8e00ff */
[----:B------:R-:W-:Y:S02]  /*1b60*/  IMAD.U32 R6, RZ, RZ, UR4 ;  /* 0x00000004ff067e24 */ /* 0x000fe4000f8e00ff */
[----:B------:R-:W-:-:S02]  /*1b70*/  IMAD.U32 R7, RZ, RZ, UR5 ;  /* 0x00000005ff077e24 */ /* 0x000fc4000f8e00ff */
[----:B------:R-:W-:Y:S02]  /*1b80*/  IMAD.U32 R11, RZ, RZ, UR7 ;  /* 0x00000007ff0b7e24 */ /* 0x000fe4000f8e00ff */
[----:B------:R-:W-:Y:S02]  /*1b90*/  IMAD.MOV.U32 R8, RZ, RZ, 0x1e1 ;  /* 0x000001e1ff087424 */ /* 0x000fe400078e00ff */
[----:B------:R-:W-:Y:S02]  /*1ba0*/  IMAD.MOV.U32 R12, RZ, RZ, 0x1 ;  /* 0x00000001ff0c7424 */ /* 0x000fe400078e00ff */
[----:B0-----:R-:W-:-:S07]  /*1bb0*/  IMAD.MOV.U32 R13, RZ, RZ, RZ ;  /* 0x000000ffff0d7224 */ /* 0x001fce00078e00ff */
[----:B------:R-:W-:-:S07]  /*1bc0*/  LEPC R20, `(.L_x_18) ;  /* 0x000000001014794e */ /* 0x000fce0000000000 */
[----:B-1---5:R-:W-:Y:S05]  /*1bd0*/  CALL.ABS.NOINC R14 ;  /* 0x000000000e007343 */ /* 0x022fea0003c00000 */
.L_x_18:
[----:B------:R-:W-:-:S13]  /*1be0*/  ISETP.NE.AND P0, PT, R61, 0x3, PT ;  /* 0x000000033d00780c */ /* 0x000fda0003f05270 */
[----:B------:R-:W-:Y:S05]  /*1bf0*/  @!P0 BRA `(.L_x_19) ;  /* 0x0000000000048947 */ /* 0x000fea0003800000 */
[----:B------:R-:W-:Y:S01]  /*1c00*/  BPT.TRAP 0x1 ;  /* 0x000000040000795c */ /* 0x000fe20000300000 */
.L_x_19:
[----:B------:R-:W-:Y:S02]  /*1c10*/  IMAD.U32 R3, RZ, RZ, UR41 ;  /* 0x00000029ff037e24 */ /* 0x000fe4000f8e00ff */
[----:B------:R-:W-:-:S03]  /*1c20*/  IMAD.U32 R0, RZ, RZ, UR40 ;  /* 0x00000028ff007e24 */ /* 0x000fc6000f8e00ff */
[----:B------:R-:W-:Y:S02]  /*1c30*/  LEA R3, R3, UR45, 0x3 ;  /* 0x0000002d03037c11 */ /* 0x000fe4000f8e18ff */
[----:B------:R-:W-:-:S04]  /*1c40*/  SHF.L.U32 R0, R0, 0x1f, RZ ;  /* 0x0000001f00007819 */ /* 0x000fc800000006ff */
[----:B------:R0:W1:Y:S01]  /*1c50*/  SYNCS.PHASECHK.TRANS64.TRYWAIT P1, [R3+URZ], R0 ;  /* 0x00000000030075a7 */ /* 0x000062000802017f */
[----:B------:R-:W-:Y:S05]  /*1c60*/  @!P0 BRA `(.L_x_20) ;  /* 0x0000000000048947 */ /* 0x000fea0003800000 */
[----:B------:R-:W-:Y:S01]  /*1c70*/  BPT.TRAP 0x1 ;  /* 0x000000040000795c */ /* 0x000fe20000300000 */
.L_x_20:
[----:B------:R-:W-:-:S05]  /*1c80*/  IMAD.U32 R4, RZ, RZ, UR44 ;  /* 0x0000002cff047e24 */ /* 0x000fca000f8e00ff */
[----:B------:R-:W-:Y:S01]  /*1c90*/  ISETP.GE.AND P2, PT, R4, 0x1, PT ;  /* 0x000000010400780c */ /* 0x000fe20003f46270 */
[----:B-1----:R-:W-:-:S12]  /*1ca0*/  @P1 BRA `(.L_x_21) ;  /* 0x0000000000081947 */ /* 0x002fd80003800000 */
[----:B------:R-:W1:Y:S02]  /*1cb0*/  SYNCS.PHASECHK.TRANS64.TRYWAIT P1, [R3+URZ], R0 ;  /* 0x00000000030075a7 */ /* 0x000e64000802017f */
[----:B-1----:R-:W-:Y:S05]  /*1cc0*/  @!P1 BRA `(.L_x_22) ;  /* 0x0000004800209947 */ /* 0x002fea0003800000 */
.L_x_21:
[----:B------:R-:W-:Y:S05]  /*1cd0*/  WARPSYNC.ALL ;  /* 0x0000000000007948 */ /* 0x000fea0003800000 */
[----:B------:R-:W-:Y:S01]  /*1ce0*/  UIADD3 UR4, UR45, 0x2d380, URZ ;  /* 0x0002d3802d047890 */ /* 0x000fe2000fffe03f */
[----:B------:R-:W-:Y:S01]  /*1cf0*/  WARPGROUP.ARRIVE ;  /* 0x00000000000079c5 */ /* 0x000fe20000000000 */
[----:B------:R-:W-:Y:S01]  /*1d00*/  UMOV UR5, 0xc0000010 ;  /* 0xc000001000057882 */ /* 0x000fe20000000000 */
[----:B------:R-:W-:Y:S01]  /*1d10*/  UMOV UR7, 0xc0000010 ;  /* 0xc000001000077882 */ /* 0x000fe20000000000 */
[----:B------:R-:W-:-:S04]  /*1d20*/  USHF.R.U32.HI UR4, URZ, 0x4, UR4 ;  /* 0x000000043f047899 */ /* 0x000fc80008011604 */
[----:B------:R-:W-:-:S04]  /*1d30*/  ULOP3.LUT UR4, UR4, 0x3fff, URZ, 0xc0, !UPT ;  /* 0x00003fff04047892 */ /* 0x000fc8000f8ec03f */
[----:B------:R-:W-:Y:S02]  /*1d40*/  ULOP3.LUT UR9, UR4, 0x10000, URZ, 0xfc, !UPT ;  /* 0x0001000004097892 */ /* 0x000fe4000f8efc3f */
[----:B------:R-:W-:Y:S02]  /*1d50*/  ULEA UR4, UR41, UR46, 0x8 ;  /* 0x0000002e29047291 */ /* 0x000fe4000f8e403f */
[----:B------:R-:W-:-:S09]  /*1d60*/  ULEA UR6, UR41, UR9, 0x6 ;  /* 0x0000000929067291 */ /* 0x000fd2000f8e303f */
[----:B------:R-:W-:Y:S03]  /*1d70*/  IGMMA.64x32x32.S8.S8 R24, gdesc[UR4], RZ, !UPT, gsb0 ;  /* 0x01200000041879f1 */ /* 0x000fe6000c0410ff */
[----:B------:R-:W-:Y:S02]  /*1d80*/  WARPGROUP.DEPBAR.LE gsb0, 0x0 ;  /* 0x00008000000079c5 */ /* 0x000fe40000010000 */
[----:B------:R-:W-:Y:S05]  /*1d90*/  @!P2 BRA `(.L_x_23) ;  /* 0x0000000000b8a947 */ /* 0x000fea0003800000 */
[----:B------:R-:W-:Y:S01]  /*1da0*/  UIADD3 UR4, UR41, 0x1, URZ ;  /* 0x0000000129047890 */ /* 0x000fe2000fffe03f */
[----:B01----:R-:W-:Y:S02]  /*1db0*/  IMAD.U32 R0, RZ, RZ, UR44 ;  /* 0x0000002cff007e24 */ /* 0x003fe4000f8e00ff */
[----:B------:R-:W-:Y:S01]  /*1dc0*/  IMAD.U32 R3, RZ, RZ, UR41 ;  /* 0x00000029ff037e24 */ /* 0x000fe2000f8e00ff */
[----:B------:R-:W-:-:S04]  /*1dd0*/  UISETP.NE.AND UP0, UPT, UR4, 0x2d, UPT ;  /* 0x0000002d0400788c */ /* 0x000fc8000bf05270 */
[----:B------:R-:W-:Y:S02]  /*1de0*/  USEL UR5, URZ, 0x1, UP0 ;  /* 0x000000013f057887 */ /* 0x000fe40008000000 */
[----:B------:R-:W-:Y:S02]  /*1df0*/  USEL UR8, UR4, URZ, UP0 ;  /* 0x0000003f04087287 */ /* 0x000fe40008000000 */
[----:B------:R-:W-:-:S06]  /*1e00*/  ULOP3.LUT UR5, UR40, UR5, URZ, 0x3c, !UPT ;  /* 0x0000000528057292 */ /* 0x000fcc000f8e3c3f */
[----:B------:R-:W-:-:S07]  /*1e10*/  IMAD.U32 R6, RZ, RZ, UR5 ;  /* 0x00000005ff067e24 */ /* 0x000fce000f8e00ff */
.L_x_30:
[----:B------:R-:W-:Y:S05]  /*1e20*/  @!P0 BRA `(.L_x_24) ;  /* 0x0000000000048947 */ /* 0x000fea0003800000 */
[----:B------:R-:W-:Y:S01]  /*1e30*/  BPT.TRAP 0x1 ;  /* 0x000000040000795c */ /* 0x000fe20000300000 */
.L_x_24:
[----:B------:R-:W-:Y:S01]  /*1e40*/  ULEA UR4, UR8, UR45, 0x3 ;  /* 0x0000002d08047291 */ /* 0x000fe2000f8e183f */
[----:B------:R-:W-:-:S08]  /*1e50*/  SHF.L.U32 R4, R6, 0x1f, RZ ;  /* 0x0000001f06047819 */ /* 0x000fd000000006ff */
[----:B------:R0:W1:Y:S01]  /*1e60*/  SYNCS.PHASECHK.TRANS64.TRYWAIT P1, [UR4], R4 ;  /* 0x00000004ff0075a7 */ /* 0x0000620008020144 */
[----:B------:R-:W-:Y:S05]  /*1e70*/  @!P0 BRA `(.L_x_25) ;  /* 0x0000000000048947 */ /* 0x000fea0003800000 */
[----:B------:R-:W-:Y:S01]  /*1e80*/  BPT.TRAP 0x1 ;  /* 0x000000040000795c */ /* 0x000fe20000300000 */
.L_x_25:
[----:B-1----:R-:W-:Y:S05]  /*1e90*/  @P1 BRA `(.L_x_26) ;  /* 0x0000000000081947 */ /* 0x002fea0003800000 */
[----:B------:R-:W1:Y:S02]  /*1ea0*/  SYNCS.PHASECHK.TRANS64.TRYWAIT P1, [UR4], R4 ;  /* 0x00000004ff0075a7 */ /* 0x000e640008020144 */
[----:B-1----:R-:W-:Y:S05]  /*1eb0*/  @!P1 BRA `(.L_x_27) ;  /* 0x0000004400b89947 */ /* 0x002fea0003800000 */
.L_x_26:
[----:B------:R-:W-:Y:S01]  /*1ec0*/  ULEA UR4, UR8, UR46, 0x8 ;  /* 0x0000002e08047291 */ /* 0x000fe2000f8e403f */
[----:B------:R-:W-:Y:S01]  /*1ed0*/  WARPGROUP.ARRIVE ;  /* 0x00000000000079c5 */ /* 0x000fe20000000000 */
[----:B------:R-:W-:Y:S01]  /*1ee0*/  ULEA UR6, UR8, UR9, 0x6 ;  /* 0x0000000908067291 */ /* 0x000fe2000f8e303f */
[----:B------:R-:W-:Y:S01]  /*1ef0*/  UMOV UR5, 0xc0000010 ;  /* 0xc000001000057882 */ /* 0x000fe20000000000 */
[----:B------:R-:W-:-:S07]  /*1f00*/  UMOV UR7, 0xc0000010 ;  /* 0xc000001000077882 */ /* 0x000fce0000000000 */
[----:B------:R-:W-:Y:S03]  /*1f10*/  IGMMA.64x32x32.S8.S8 R24, gdesc[UR4], R24, gsb0 ;  /* 0x01200000041879f1 */ /* 0x000fe60008041018 */
[----:B------:R-:W-:Y:S02]  /*1f20*/  WARPGROUP.DEPBAR.LE gsb0, 0x0 ;  /* 0x00008000000079c5 */ /* 0x000fe40000010000 */
[----:B------:R-:W-:Y:S05]  /*1f30*/  @!P0 BRA `(.L_x_28) ;  /* 0x0000000000048947 */ /* 0x000fea0003800000 */
[----:B------:R-:W-:Y:S01]  /*1f40*/  BPT.TRAP 0x1 ;  /* 0x000000040000795c */ /* 0x000fe20000300000 */
.L_x_28:
[----:B------:R-:W-:-:S13]  /*1f50*/  ISETP.NE.AND P1, PT, R22, RZ, PT ;  /* 0x000000ff1600720c */ /* 0x000fda0003f25270 */
[----:B01----:R-:W-:-:S05]  /*1f60*/  @P1 LEA R4, R3, UR45, 0x3 ;  /* 0x0000002d03041c11 */ /* 0x003fca000f8e18ff */
[----:B------:R-:W-:-:S05]  /*1f70*/  @P1 VIADD R4, R4, 0x168 ;  /* 0x0000016804041836 */ /* 0x000fca0000000000 */
[----:B------:R-:W-:-:S04]  /*1f80*/  @P1 PRMT R4, R19, 0x654, R4 ;  /* 0x0000065413041816 */ /* 0x000fc80000000004 */
[----:B------:R0:W-:Y:S01]  /*1f90*/  @P1 SYNCS.ARRIVE.TRANS64.RED.A1T0 RZ, [R4+URZ], RZ ;  /* 0x000000ff04ff19a7 */ /* 0x0001e2000810043f */
[----:B------:R-:W-:-:S13]  /*1fa0*/  ISETP.GT.U32.AND P1, PT, R18, 0x1, PT ;  /* 0x000000011200780c */ /* 0x000fda0003f24070 */
[----:B0-----:R-:W-:Y:S05]  /*1fb0*/  @P1 BRA `(.L_x_29) ;  /* 0x0000000000041947 */ /* 0x001fea0003800000 */
[----:B------:R-:W-:Y:S01]  /*1fc0*/  BPT.TRAP 0x1 ;  /* 0x000000040000795c */ /* 0x000fe20000300000 */
.L_x_29:
[----:B------:R-:W-:Y:S01]  /*1fd0*/  UIADD3 UR8, UR8, 0x1, URZ ;  /* 0x0000000108087890 */ /* 0x000fe2000fffe03f */
[C---:B------:R-:W-:Y:S01]  /*1fe0*/  ISETP.GT.AND P2, PT, R0.reuse, 0x1, PT ;  /* 0x000000010000780c */ /* 0x040fe20003f44270 */
[----:B------:R-:W-:Y:S02]  /*1ff0*/  VIADD R3, R3, 0x1 ;  /* 0x0000000103037836 */ /* 0x000fe40000000000 */
[----:B------:R-:W-:Y:S01]  /*2000*/  UISETP.NE.AND UP0, UPT, UR8, 0x2d, UPT ;  /* 0x0000002d0800788c */ /* 0x000fe2000bf05270 */
[----:B------:R-:W-:Y:S02]  /*2010*/  VIADD R0, R0, 0xffffffff ;  /* 0xffffffff00007836 */ /* 0x000fe40000000000 */
[C---:B------:R-:W-:Y:S01]  /*2020*/  ISETP.NE.AND P1, PT, R3.reuse, 0x2d, PT ;  /* 0x0000002d0300780c */ /* 0x040fe20003f25270 */
[----:B------:R-:W-:Y:S02]  /*2030*/  USEL UR4, URZ, 0x1, UP0 ;  /* 0x000000013f047887 */ /* 0x000fe40008000000 */
[----:B------:R-:W-:Y:S01]  /*2040*/  USEL UR8, UR8, URZ, UP0 ;  /* 0x0000003f08087287 */ /* 0x000fe20008000000 */
[----:B------:R-:W-:-:S03]  /*2050*/  SEL R3, R3, RZ, P1 ;  /* 0x000000ff03037207 */ /* 0x000fc60000800000 */
[----:B------:R-:W-:Y:S01]  /*2060*/  LOP3.LUT R6, R6, UR4, RZ, 0x3c, !PT ;  /* 0x0000000406067c12 */ /* 0x000fe2000f8e3cff */
[----:B------:R-:W-:Y:S07]  /*2070*/  @P2 BRA `(.L_x_30) ;  /* 0xfffffffc00682947 */ /* 0x000fee000383ffff */
.L_x_23:
[----:B01----:R-:W0:Y:S02]  /*2080*/  LDC R0, c[0x0][0x28c] ;  /* 0x0000a300ff007b82 */ /* 0x003e240000000800 */
[----:B0-----:R-:W-:-:S13]  /*2090*/  ISETP.GE.AND P1, PT, R0, 0x1, PT ;  /* 0x000000010000780c */ /* 0x001fda0003f26270 */
[----:B------:R-:W-:Y:S05]  /*20a0*/  @!P1 BRA `(.L_x_31) ;  /* 0x0000000000509947 */ /* 0x000fea0003800000 */
[----:B------:R-:W-:Y:S05]  /*20b0*/  @!P0 BRA `(.L_x_32) ;  /* 0x0000000000048947 */ /* 0x000fea0003800000 */
[----:B------:R-:W-:Y:S01]  /*20c0*/  BPT.TRAP 0x1 ;  /* 0x000000040000795c */ /* 0x000fe20000300000 */
.L_x_32:
[----:B------:R-:W-:Y:S01]  /*20d0*/  ISETP.NE.AND P0, PT, R22, RZ, PT ;  /* 0x000000ff1600720c */ /* 0x000fe20003f05270 */
[----:B------:R-:W-:Y:S01]  /*20e0*/  BSSY B0, `(.L_x_33) ;  /* 0x000000e000007945 */ /* 0x000fe20003800000 */
[----:B------:R-:W-:-:S11]  /*20f0*/  ISETP.GT.U32.AND P1, PT, R18, 0x1, PT ;  /* 0x000000011200780c */ /* 0x000fd60003f24070 */
[----:B------:R-:W-:Y:S05]  /*2100*/  @!P0 BRA `(.L_x_34) ;  /* 0x00000000002c8947 */ /* 0x000fea0003800000 */
[----:B------:R-:W-:-:S04]  /*2110*/  UIADD3 UR6, UR44, UR41, URZ ;  /* 0x000000292c067290 */ /* 0x000fc8000fffe03f */
[----:B------:R-:W-:-:S04]  /*2120*/  UIMAD.WIDE.U32 UR4, UR6, 0x6c16c16d, URZ ;  /* 0x6c16c16d060478a5 */ /* 0x000fc8000f8e003f */
[----:B------:R-:W-:-:S04]  /*2130*/  UIADD3 UR4, UR6, -UR5, URZ ;  /* 0x8000000506047290 */ /* 0x000fc8000fffe03f */
[----:B------:R-:W-:-:S04]  /*2140*/  ULEA.HI UR4, UR4, UR5, URZ, 0x1f ;  /* 0x0000000504047291 */ /* 0x000fc8000f8ff83f */
[----:B------:R-:W-:-:S04]  /*2150*/  USHF.R.U32.HI UR4, URZ, 0x5, UR4 ;  /* 0x000000053f047899 */ /* 0x000fc80008011604 */
[----:B------:R-:W-:-:S04]  /*2160*/  UIMAD UR4, UR4, -0x2d, UR6 ;  /* 0xffffffd3040478a4 */ /* 0x000fc8000f8e0206 */
[----:B------:R-:W-:-:S04]  /*2170*/  ULEA UR4, UR4, UR45, 0x3 ;  /* 0x0000002d04047291 */ /* 0x000fc8000f8e183f */
[----:B------:R-:W-:-:S06]  /*2180*/  UIADD3 UR4, UR4, 0x168, URZ ;  /* 0x0000016804047890 */ /* 0x000fcc000fffe03f */
[----:B------:R-:W-:-:S05]  /*2190*/  IMAD.U32 R0, RZ, RZ, UR4 ;  /* 0x00000004ff007e24 */ /* 0x000fca000f8e00ff */
[----:B------:R-:W-:-:S04]  /*21a0*/  PRMT R0, R19, 0x654, R0 ;  /* 0x0000065413007816 */ /* 0x000fc80000000000 */
[----:B------:R0:W-:Y:S03]  /*21b0*/  SYNCS.ARRIVE.TRANS64.RED.A1T0 RZ, [R0+URZ], RZ ;  /* 0x000000ff00ff79a7 */ /* 0x0001e6000810043f */
.L_x_34:
[----:B------:R-:W-:Y:S05]  /*21c0*/  BSYNC B0 ;  /* 0x0000000000007941 */ /* 0x000fea0003800000 */
.L_x_33:
[----:B------:R-:W-:Y:S05]  /*21d0*/  @P1 BRA `(.L_x_31) ;  /* 0x0000000000041947 */ /* 0x000fea0003800000 */
[----:B------:R-:W-:Y:S01]  /*21e0*/  BPT.TRAP 0x1 ;  /* 0x000000040000795c */ /* 0x000fe20000300000 */
.L_x_31:
[----:B------:R-:W-:Y:S01]  /*21f0*/  UISETP.GE.U32.AND UP1, UPT, UR43, 0x2d, UPT ;  /* 0x0000002d2b00788c */ /* 0x000fe2000bf26070 */
[----:B------:R-:W-:Y:S01]  /*2200*/  IMAD.SHL.U32 R54, R54, 0x20, RZ ;  /* 0x0000002036367824 */ /* 0x000fe200078e00ff */
[----:B------:R-:W-:Y:S01]  /*2210*/  UIADD3 UR41, UR43, UR41, URZ ;  /* 0x000000292b297290 */ /* 0x000fe2000fffe03f */
[----:B------:R-:W-:Y:S01]  /*2220*/  IMAD.SHL.U32 R8, R53, 0x80, RZ ;  /* 0x0000008035087824 */ /* 0x000fe200078e00ff */
[----:B------:R-:W-:Y:S01]  /*2230*/  ULDC UR7, c[0x0][0x288] ;  /* 0x0000a20000077ab9 */ /* 0x000fe20000000800 */
[----:B0-----:R-:W-:Y:S01]  /*2240*/  IMAD.MOV.U32 R0, RZ, RZ, -0x1 ;  /* 0xffffffffff007424 */ /* 0x001fe200078e00ff */
[----:B------:R-:W-:Y:S01]  /*2250*/  UISETP.GT.U32.AND UP0, UPT, UR41, 0x2c, UPT ;  /* 0x0000002c2900788c */ /* 0x000fe2000bf04070 */
[----:B------:R-:W-:-:S03]  /*2260*/  ISETP.GE.AND P0, PT, R54, UR7, PT ;  /* 0x0000000736007c0c */ /* 0x000fc6000bf06270 */
[----:B------:R-:W-:Y:S02]  /*2270*/  UISETP.LT.U32.AND UP0, UPT, UR43, 0x2d, UP0 ;  /* 0x0000002d2b00788c */ /* 0x000fe40008701070 */
[----:B------:R-:W-:Y:S02]  /*2280*/  @UP1 UIMAD.WIDE.U32 UR4, UR41, 0x6c16c16d, URZ ;  /* 0x6c16c16d290418a5 */ /* 0x000fe4000f8e003f */
[----:B------:R-:W-:Y:S02]  /*2290*/  USEL UR6, URZ, 0x1, !UP0 ;  /* 0x000000013f067887 */ /* 0x000fe4000c000000 */
[----:B------:R-:W-:Y:S02]  /*22a0*/  @UP1 UIADD3 UR4, UR41, -UR5, URZ ;  /* 0x8000000529041290 */ /* 0x000fe4000fffe03f */
[----:B------:R-:W-:Y:S02]  /*22b0*/  ULOP3.LUT UR40, UR40, UR6, URZ, 0x3c, !UPT ;  /* 0x0000000628287292 */ /* 0x000fe4000f8e3c3f */
[----:B------:R-:W-:-:S03]  /*22c0*/  @UP1 ULEA.HI UR4, UR4, UR5, URZ, 0x1f ;  /* 0x0000000504041291 */ /* 0x000fc6000f8ff83f */
[----:B------:R-:W-:Y:S01]  /*22d0*/  ULDC UR5, c[0x0][0x284] ;  /* 0x0000a10000057ab9 */ /* 0x000fe20000000800 */
[----:B------:R-:W-:Y:S01]  /*22e0*/  @UP1 USHF.R.U32.HI UR4, URZ, 0x5, UR4 ;  /* 0x000000053f041899 */ /* 0x000fe20008011604 */
[----:B------:R-:W-:-:S03]  /*22f0*/  ISETP.GE.OR P0, PT, R8, UR5, P0 ;  /* 0x0000000508007c0c */ /* 0x000fc60008706670 */
[----:B------:R-:W-:-:S10]  /*2300*/  @UP1 ULOP3.LUT UR40, UR40, 0x1, UR4, 0x78, !UPT ;  /* 0x0000000128281892 */ /* 0x000fd4000f8e7804 */
[----:B------:R-:W-:Y:S05]  /*2310*/  @P0 BRA `(.L_x_35) ;  /* 0x0000000c00c80947 */ /* 0x000fea0003800000 */
[----:B------:R-:W-:Y:S01]  /*2320*/  SHF.R.S32.HI R9, RZ, 0x1f, R55 ;  /* 0x0000001fff097819 */ /* 0x000fe20000011437 */
[----:B------:R-:W-:Y:S01]  /*2330*/  ULDC.64 UR4, c[0x0][0x5d0] ;  /* 0x0001740000047ab9 */ /* 0x000fe20000000a00 */
[----:B------:R-:W-:Y:S01]  /*2340*/  LOP3.LUT R6, R54, 0x6, R47, 0xf8, !PT ;  /* 0x0000000636067812 */ /* 0x000fe200078ef82f */
[----:B------:R-:W-:Y:S01]  /*2350*/  IMAD.WIDE R10, R53, 0x80, R40 ;  /* 0x00000080350a7825 */ /* 0x000fe200078e0228 */
[----:B------:R-:W-:Y:S01]  /*2360*/  ULDC.64 UR6, c[0x0][0x5c8] ;  /* 0x0001720000067ab9 */ /* 0x000fe20000000a00 */
[----:B------:R-:W-:Y:S01]  /*2370*/  BSSY B0, `(.L_x_35) ;  /* 0x00000ec000007945 */ /* 0x000fe20003800000 */
[----:B------:R-:W-:Y:S01]  /*2380*/  SHF.R.S32.HI R7, RZ, 0x1f, R6 ;  /* 0x0000001fff077819 */ /* 0x000fe20000011406 */
[----:B------:R-:W-:Y:S02]  /*2390*/  IMAD R4, R9, UR4, RZ ;  /* 0x0000000409047c24 */ /* 0x000fe4000f8e02ff */
[----:B------:R-:W-:Y:S02]  /*23a0*/  IMAD.IADD R60, R51, 0x1, -R8 ;  /* 0x00000001333c7824 */ /* 0x000fe400078e0a08 */
[----:B------:R-:W-:-:S02]  /*23b0*/  IMAD R3, R55, UR5, R4 ;  /* 0x0000000537037c24 */ /* 0x000fc4000f8e0204 */
[----:B------:R-:W-:Y:S01]  /*23c0*/  IMAD.WIDE.U32 R4, R55, UR4, R6 ;  /* 0x0000000437047c25 */ /* 0x000fe2000f8e0006 */
[----:B------:R-:W-:-:S03]  /*23d0*/  ULDC.64 UR4, c[0x0][0x5c0] ;  /* 0x0001700000047ab9 */ /* 0x000fc60000000a00 */
[----:B------:R-:W-:Y:S02]  /*23e0*/  IMAD.IADD R5, R5, 0x1, R3 ;  /* 0x0000000105057824 */ /* 0x000fe400078e0203 */
[----:B------:R-:W-:Y:S02]  /*23f0*/  IMAD R3, R11, UR6, RZ ;  /* 0x000000060b037c24 */ /* 0x000fe4000f8e02ff */
[----:B------:R-:W-:-:S04]  /*2400*/  IMAD.WIDE.U32 R4, R10, UR6, R4 ;  /* 0x000000060a047c25 */ /* 0x000fc8000f8e0004 */
[----:B------:R-:W-:Y:S01]  /*2410*/  IMAD R3, R10, UR7, R3 ;  /* 0x000000070a037c24 */ /* 0x000fe2000f8e0203 */
[----:B------:R-:W-:Y:S01]  /*2420*/  IADD3 R12, P0, R4, UR4, RZ ;  /* 0x00000004040c7c10 */ /* 0x000fe2000ff1e0ff */
[----:B------:R-:W-:-:S03]  /*2430*/  IMAD.IADD R54, R45, 0x1, -R54 ;  /* 0x000000012d367824 */ /* 0x000fc600078e0a36 */
[----:B------:R-:W-:Y:S02]  /*2440*/  IADD3.X R13, R5, UR5, R3, P0, !PT ;  /* 0x00000005050d7c10 */ /* 0x000fe400087fe403 */
[----:B-----5:R-:W-:Y:S02]  /*2450*/  ISETP.NE.AND P0, PT, R44, RZ, PT ;  /* 0x000000ff2c00720c */ /* 0x020fe40003f05270 */
[----:B------:R-:W-:-:S05]  /*2460*/  LEA R4, P1, R42, R12, 0x3 ;  /* 0x0000000c2a047211 */ /* 0x000fca00078218ff */
[----:B------:R-:W-:-:S06]  /*2470*/  IMAD.X R5, R43, 0x1, R13, P1 ;  /* 0x000000012b057824 */ /* 0x000fcc00008e060d */
[----:B------:R-:W-:Y:S05]  /*2480*/  @!P0 BRA `(.L_x_36) ;  /* 0x0000000800a08947 */ /* 0x000fea0003800000 */
[----:B------:R-:W0:Y:S01]  /*2490*/  LDC.64 R56, c[0x0][0x5b0] ;  /* 0x00016c00ff387b82 */ /* 0x000e220000000a00 */
[----:B------:R-:W-:Y:S01]  /*24a0*/  ULDC.64 UR4, c[0x0][0x5b8] ;  /* 0x00016e0000047ab9 */ /* 0x000fe20000000a00 */
[----:B------:R-:W-:Y:S01]  /*24b0*/  ISETP.GE.AND P1, PT, R60, 0x1, PT ;  /* 0x000000013c00780c */ /* 0x000fe20003f26270 */
[----:B------:R-:W-:Y:S01]  /*24c0*/  IMAD R8, R9, UR4, RZ ;  /* 0x0000000409087c24 */ /* 0x000fe2000f8e02ff */
[----:B------:R-:W-:Y:S01]  /*24d0*/  BSSY B1, `(.L_x_37) ;  /* 0x000000e000017945 */ /* 0x000fe20003800000 */
[C---:B------:R-:W-:Y:S01]  /*24e0*/  IMAD.WIDE.U32 R14, R55.reuse, UR4, R6 ;  /* 0x00000004370e7c25 */ /* 0x040fe2000f8e0006 */
[----:B------:R-:W-:Y:S02]  /*24f0*/  ISETP.LT.OR P5, PT, R54, 0x1, !P1 ;  /* 0x000000013600780c */ /* 0x000fe40004fa1670 */
[----:B------:R-:W1:Y:S01]  /*2500*/  LDC.64 R58, c[0x0][0x5a8] ;  /* 0x00016a00ff3a7b82 */ /* 0x000e620000000a00 */
[----:B------:R-:W-:Y:S02]  /*2510*/  IMAD R9, R55, UR5, R8 ;  /* 0x0000000537097c24 */ /* 0x000fe4000f8e0208 */
[----:B------:R-:W-:-:S02]  /*2520*/  IMAD.MOV.U32 R8, RZ, RZ, R14 ;  /* 0x000000ffff087224 */ /* 0x000fc400078e000e */
[----:B------:R-:W-:Y:S02]  /*2530*/  IMAD.IADD R9, R15, 0x1, R9 ;  /* 0x000000010f097824 */ /* 0x000fe400078e0209 */
[-C--:B0-----:R-:W-:Y:S02]  /*2540*/  IMAD R3, R11, R56.reuse, RZ ;  /* 0x000000380b037224 */ /* 0x081fe400078e02ff */
[----:B------:R-:W-:-:S04]  /*2550*/  IMAD.WIDE.U32 R6, R10, R56, R8 ;  /* 0x000000380a067225 */ /* 0x000fc800078e0008 */
[----:B------:R-:W-:Y:S01]  /*2560*/  IMAD R53, R10, R57, R3 ;  /* 0x000000390a357224 */ /* 0x000fe200078e0203 */
[----:B-1----:R-:W-:-:S04]  /*2570*/  IADD3 R20, P0, R6, R58, RZ ;  /* 0x0000003a06147210 */ /* 0x002fc80007f1e0ff */
[----:B------:R-:W-:Y:S01]  /*2580*/  IADD3.X R21, R59, R7, R53, P0, !PT ;  /* 0x000000073b157210 */ /* 0x000fe200007fe435 */
[----:B------:R-:W-:Y:S08]  /*2590*/  @P5 BRA `(.L_x_38) ;  /* 0x0000000000045947 */ /* 0x000ff00003800000 */
[----:B------:R0:W5:Y:S02]  /*25a0*/  LDG.E.U8 R52, desc[UR38][R20.64] ;  /* 0x0000002614347981 */ /* 0x000164000c1e1100 */
.L_x_38:
[----:B------:R-:W-:Y:S05]  /*25b0*/  BSYNC B1 ;  /* 0x0000000000017941 */ /* 0x000fea0003800000 */
.L_x_37:
[----:B-----5:R-:W-:Y:S01]  /*25c0*/  LOP3.LUT R3, R52, 0xffff, RZ, 0xc0, !PT ;  /* 0x0000ffff34037812 */ /* 0x020fe200078ec0ff */
[C---:B------:R-:W-:Y:S01]  /*25d0*/  IMAD.SHL.U32 R6, R56.reuse, 0x8, RZ ;  /* 0x0000000838067824 */ /* 0x040fe200078e00ff */
[----:B------:R-:W-:Y:S01]  /*25e0*/  SHF.L.U64.HI R7, R56, 0x3, R57 ;  /* 0x0000000338077819 */ /* 0x000fe20000010239 */
[----:B------:R-:W-:Y:S01]  /*25f0*/  BSSY B1, `(.L_x_39) ;  /* 0x000000e000017945 */ /* 0x000fe20003800000 */
[----:B------:R-:W-:Y:S02]  /*2600*/  PRMT R3, R3, 0x8880, RZ ;  /* 0x0000888003037816 */ /* 0x000fe400000000ff */
[----:B------:R-:W-:Y:S01]  /*2610*/  ISETP.LT.OR P2, PT, R54, 0x2, !P1 ;  /* 0x000000023600780c */ /* 0x000fe20004f41670 */
[----:B------:R-:W-:Y:S01]  /*2620*/  IMAD.WIDE.U32 R6, R10, R56, R6 ;  /* 0x000000380a067225 */ /* 0x000fe200078e0006 */
[----:B------:R-:W-:-:S03]  /*2630*/  ISETP.GE.AND P0, PT, R60, 0x9, PT ;  /* 0x000000093c00780c */ /* 0x000fc60003f06270 */
[----:B------:R-:W-:Y:S01]  /*2640*/  IMAD R10, R3, R44, RZ ;  /* 0x0000002c030a7224 */ /* 0x000fe200078e02ff */
[----:B------:R-:W-:Y:S01]  /*2650*/  IADD3 R14, P3, P4, R14, R58, R6 ;  /* 0x0000003a0e0e7210 */ /* 0x000fe20007c7e006 */
[----:B------:R-:W-:Y:S02]  /*2660*/  IMAD.IADD R6, R53, 0x1, R7 ;  /* 0x0000000135067824 */ /* 0x000fe400078e0207 */
[----:B------:R-:W-:-:S05]  /*2670*/  @!P5 IMAD R3, R24, R23, R10 ;  /* 0x000000171803d224 */ /* 0x000fca00078e020a */
[----:B------:R1:W-:Y:S01]  /*2680*/  @!P5 STG.E.U8 desc[UR38][R12.64], R3 ;  /* 0x000000030c00d986 */ /* 0x0003e2000c101126 */
[----:B------:R-:W-:Y:S05]  /*2690*/  @P2 BRA `(.L_x_40) ;  /* 0x00000000000c2947 */ /* 0x000fea0003800000 */
[----:B------:R-:W1:Y:S02]  /*26a0*/  LDG.E.U8 R52, desc[UR38][R20.64+0x1] ;  /* 0x0000012614347981 */ /* 0x000e64000c1e1100 */
[----:B-1----:R-:W-:-:S05]  /*26b0*/  PRMT R3, R52, 0x8880, RZ ;  /* 0x0000888034037816 */ /* 0x002fca00000000ff */
[----:B------:R-:W-:-:S07]  /*26c0*/  IMAD R10, R3, R44, RZ ;  /* 0x0000002c030a7224 */ /* 0x000fce00078e02ff */
.L_x_40:
[----:B------:R-:W-:Y:S05]  /*26d0*/  BSYNC B1 ;  /* 0x0000000000017941 */ /* 0x000fea0003800000 */
.L_x_39:
[C---:B------:R-:W-:Y:S01]  /*26e0*/  ISETP.LT.OR P5, PT, R54.reuse, 0x1, !P0 ;  /* 0x000000013600780c */ /* 0x040fe200047a1670 */
[----:B------:R-:W-:Y:S01]  /*26f0*/  @!P2 IMAD R25, R25, R23, R10 ;  /* 0x000000171919a224 */ /* 0x000fe200078e020a */
[----:B------:R-:W-:Y:S01]  /*2700*/  BSSY B1, `(.L_x_41) ;  /* 0x000000a000017945 */ /* 0x000fe20003800000 */
[----:B------:R-:W-:Y:S02]  /*2710*/  IADD3.X R15, R9, R59, R6, P3, P4 ;  /* 0x0000003b090f7210 */ /* 0x000fe40001fe8406 */
[C---:B------:R-:W-:Y:S01]  /*2720*/  ISETP.LT.OR P3, PT, R54.reuse, 0x2, !P0 ;  /* 0x000000023600780c */ /* 0x040fe20004761670 */
[----:B------:R2:W-:Y:S01]  /*2730*/  @!P2 STG.E.U8 desc[UR38][R12.64+0x1], R25 ;  /* 0x000001190c00a986 */ /* 0x0005e2000c101126 */
[C---:B------:R-:W-:Y:S02]  /*2740*/  ISETP.LT.OR P4, PT, R54.reuse, 0x9, !P1 ;  /* 0x000000093600780c */ /* 0x040fe40004f81670 */
[----:B------:R-:W-:-:S04]  /*2750*/  ISETP.LT.OR P2, PT, R54, 0xa, !P1 ;  /* 0x0000000a3600780c */ /* 0x000fc80004f41670 */
[----:B------:R-:W-:Y:S09]  /*2760*/  @P5 BRA `(.L_x_42) ;  /* 0x00000000000c5947 */ /* 0x000ff20003800000 */
[----:B------:R-:W1:Y:S02]  /*2770*/  LDG.E.U8 R52, desc[UR38][R14.64] ;  /* 0x000000260e347981 */ /* 0x000e64000c1e1100 */
[----:B-1----:R-:W-:-:S05]  /*2780*/  PRMT R3, R52, 0x8880, RZ ;  /* 0x0000888034037816 */ /* 0x002fca00000000ff */
[----:B------:R-:W-:-:S07]  /*2790*/  IMAD R10, R3, R44, RZ ;  /* 0x0000002c030a7224 */ /* 0x000fce00078e02ff */
.L_x_42:
[----:B------:R-:W-:Y:S05]  /*27a0*/  BSYNC B1 ;  /* 0x0000000000017941 */ /* 0x000fea0003800000 */
.L_x_41:
[----:B-1----:R-:W-:Y:S01]  /*27b0*/  @!P5 IMAD R3, R26, R23, R10 ;  /* 0x000000171a03d224 */ /* 0x002fe200078e020a */
[----:B------:R-:W-:Y:S04]  /*27c0*/  BSSY B1, `(.L_x_43) ;  /* 0x0000006000017945 */ /* 0x000fe80003800000 */
[----:B------:R1:W-:Y:S01]  /*27d0*/  @!P5 STG.E.U8 desc[UR38][R4.64], R3 ;  /* 0x000000030400d986 */ /* 0x0003e2000c101126 */
[----:B------:R-:W-:Y:S05]  /*27e0*/  @P3 BRA `(.L_x_44) ;  /* 0x00000000000c3947 */ /* 0x000fea0003800000 */
[----:B------:R-:W1:Y:S02]  /*27f0*/  LDG.E.U8 R52, desc[UR38][R14.64+0x1] ;  /* 0x000001260e347981 */ /* 0x000e64000c1e1100 */
[----:B-1----:R-:W-:-:S05]  /*2800*/  PRMT R3, R52, 0x8880, RZ ;  /* 0x0000888034037816 */ /* 0x002fca00000000ff */
[----:B------:R-:W-:-:S07]  /*2810*/  IMAD R10, R3, R44, RZ ;  /* 0x0000002c030a7224 */ /* 0x000fce00078e02ff */
.L_x_44:
[----:B------:R-:W-:Y:S05]  /*2820*/  BSYNC B1 ;  /* 0x0000000000017941 */ /* 0x000fea0003800000 */
.L_x_43:
[----:B------:R-:W-:Y:S01]  /*2830*/  @!P3 IMAD R27, R27, R23, R10 ;  /* 0x000000171b1bb224 */ /* 0x000fe200078e020a */
[----:B------:R-:W-:Y:S04]  /*2840*/  BSSY B1, `(.L_x_45) ;  /* 0x0000006000017945 */ /* 0x000fe80003800000 */
[----:B------:R3:W-:Y:S01]  /*2850*/  @!P3 STG.E.U8 desc[UR38][R4.64+0x1], R27 ;  /* 0x0000011b0400b986 */ /* 0x0007e2000c101126 */
[----:B------:R-:W-:Y:S05]  /*2860*/  @P4 BRA `(.L_x_46) ;  /* 0x00000000000c4947 */ /* 0x000fea0003800000 */
[----:B------:R-:W1:Y:S02]  /*2870*/  LDG.E.U8 R52, desc[UR38][R20.64+0x8] ;  /* 0x0000082614347981 */ /* 0x000e64000c1e1100 */
[----:B-1----:R-:W-:-:S05]  /*2880*/  PRMT R3, R52, 0x8880, RZ ;  /* 0x0000888034037816 */ /* 0x002fca00000000ff */
[----:B------:R-:W-:-:S07]  /*2890*/  IMAD R10, R3, R44, RZ ;  /* 0x0000002c030a7224 */ /* 0x000fce00078e02ff */
.L_x_46:
[----:B------:R-:W-:Y:S05]  /*28a0*/  BSYNC B1 ;  /* 0x0000000000017941 */ /* 0x000fea0003800000 */
.L_x_45:
[----:B-1----:R-:W-:Y:S01]  /*28b0*/  @!P4 IMAD R3, R28, R23, R10 ;  /* 0x000000171c03c224 */ /* 0x002fe200078e020a */
[----:B------:R-:W-:Y:S04]  /*28c0*/  BSSY B1, `(.L_x_47) ;  /* 0x0000006000017945 */ /* 0x000fe80003800000 */
[----:B------:R1:W-:Y:S01]  /*28d0*/  @!P4 STG.E.U8 desc[UR38][R12.64+0x8], R3 ;  /* 0x000008030c00c986 */ /* 0x0003e2000c101126 */
[----:B------:R-:W-:Y:S05]  /*28e0*/  @P2 BRA `(.L_x_48) ;  /* 0x00000000000c2947 */ /* 0x000fea0003800000 */
[----:B------:R-:W1:Y:S02]  /*28f0*/  LDG.E.U8 R52, desc[UR38][R20.64+0x9] ;  /* 0x0000092614347981 */ /* 0x000e64000c1e1100 */
[----:B-1----:R-:W-:-:S05]  /*2900*/  PRMT R3, R52, 0x8880, RZ ;  /* 0x0000888034037816 */ /* 0x002fca00000000ff */
[----:B------:R-:W-:-:S07]  /*2910*/  IMAD R10, R3, R44, RZ ;  /* 0x0000002c030a7224 */ /* 0x000fce00078e02ff */
.L_x_48:
[----:B------:R-:W-:Y:S05]  /*2920*/  BSYNC B1 ;  /* 0x0000000000017941 */ /* 0x000fea0003800000 */
.L_x_47:
[C---:B------:R-:W-:Y:S01]  /*2930*/  ISETP.LT.OR P4, PT, R54.reuse, 0x9, !P0 ;  /* 0x000000093600780c */ /* 0x040fe20004781670 */
[----:B------:R-:W-:Y:S01]  /*2940*/  @!P2 IMAD R29, R29, R23, R10 ;  /* 0x000000171d1da224 */ /* 0x000fe200078e020a */
[----:B------:R-:W-:Y:S01]  /*2950*/  BSSY B1, `(.L_x_49) ;  /* 0x0000009000017945 */ /* 0x000fe20003800000 */
[C---:B------:R-:W-:Y:S02]  /*2960*/  ISETP.LT.OR P3, PT, R54.reuse, 0xa, !P0 ;  /* 0x0000000a3600780c */ /* 0x040fe40004761670 */
[C---:B------:R-:W-:Y:S01]  /*2970*/  ISETP.LT.OR P5, PT, R54.reuse, 0x11, !P1 ;  /* 0x000000113600780c */ /* 0x040fe20004fa1670 */
[----:B------:R4:W-:Y:S01]  /*2980*/  @!P2 STG.E.U8 desc[UR38][R12.64+0x9], R29 ;  /* 0x0000091d0c00a986 */ /* 0x0009e2000c101126 */
[----:B------:R-:W-:-:S06]  /*2990*/  ISETP.LT.OR P2, PT, R54, 0x12, !P1 ;  /* 0x000000123600780c */ /* 0x000fcc0004f41670 */
[----:B------:R-:W-:Y:S07]  /*29a0*/  @P4 BRA `(.L_x_50) ;  /* 0x00000000000c4947 */ /* 0x000fee0003800000 */
[----:B------:R-:W1:Y:S02]  /*29b0*/  LDG.E.U8 R52, desc[UR38][R14.64+0x8] ;  /* 0x000008260e347981 */ /* 0x000e64000c1e1100 */
[----:B-1----:R-:W-:-:S05]  /*29c0*/  PRMT R3, R52, 0x8880, RZ ;  /* 0x0000888034037816 */ /* 0x002fca00000000ff */
[----:B------:R-:W-:-:S07]  /*29d0*/  IMAD R10, R3, R44, RZ ;  /* 0x0000002c030a7224 */ /* 0x000fce00078e02ff */
.L_x_50:
[----:B------:R-:W-:Y:S05]  /*29e0*/  BSYNC B1 ;  /* 0x0000000000017941 */ /* 0x000fea0003800000 */
.L_x_49:
[----:B-1----:R-:W-:Y:S01]  /*29f0*/  @!P4 IMAD R3, R30, R23, R10 ;  /* 0x000000171e03c224 */ /* 0x002fe200078e020a */
[----:B------:R-:W-:Y:S04]  /*2a00*/  BSSY B1, `(.L_x_51) ;  /* 0x0000006000017945 */ /* 0x000fe80003800000 */
[----:B------:R1:W-:Y:S01]  /*2a10*/  @!P4 STG.E.U8 desc[UR38][R4.64+0x8], R3 ;  /* 0x000008030400c986 */ /* 0x0003e2000c101126 */
[----:B------:R-:W-:Y:S05]  /*2a20*/  @P3 BRA `(.L_x_52) ;  /* 0x00000000000c3947 */ /* 0x000fea0003800000 */
[----:B------:R-:W1:Y:S02]  /*2a30*/  LDG.E.U8 R52, desc[UR38][R14.64+0x9] ;  /* 0x000009260e347981 */ /* 0x000e64000c1e1100 */
[----:B-1----:R-:W-:-:S05]  /*2a40*/  PRMT R3, R52, 0x8880, RZ ;  /* 0x0000888034037816 */ /* 0x002fca00000000ff */
[----:B------:R-:W-:-:S07]  /*2a50*/  IMAD R10, R3, R44, RZ ;  /* 0x0000002c030a7224 */ /* 0x000fce00078e02ff */
.L_x_52:
[----:B------:R-:W-:Y:S05]  /*2a60*/  BSYNC B1 ;  /* 0x0000000000017941 */ /* 0x000fea0003800000 */
.L_x_51:
[----:B------:R-:W-:Y:S01]  /*2a70*/  @!P3 IMAD R31, R31, R23, R10 ;  /* 0x000000171f1fb224 */ /* 0x000fe200078e020a */
[----:B------:R-:W-:Y:S04]  /*2a80*/  BSSY B1, `(.L_x_53) ;  /* 0x0000006000017945 */ /* 0x000fe80003800000 */
[----:B------:R0:W-:Y:S01]  /*2a90*/  @!P3 STG.E.U8 desc[UR38][R4.64+0x9], R31 ;  /* 0x0000091f0400b986 */ /* 0x0001e2000c101126 */
[----:B------:R-:W-:Y:S05]  /*2aa0*/  @P5 BRA `(.L_x_54) ;  /* 0x00000000000c5947 */ /* 0x000fea0003800000 */
[----:B------:R-:W1:Y:S02]  /*2ab0*/  LDG.E.U8 R52, desc[UR38][R20.64+0x10] ;  /* 0x0000102614347981 */ /* 0x000e64000c1e1100 */
[----:B-1----:R-:W-:-:S05]  /*2ac0*/  PRMT R3, R52, 0x8880, RZ ;  /* 0x0000888034037816 */ /* 0x002fca00000000ff */
[----:B------:R-:W-:-:S07]  /*2ad0*/  IMAD R10, R3, R44, RZ ;  /* 0x0000002c030a7224 */ /* 0x000fce00078e02ff */
.L_x_54:
[----:B------:R-:W-:Y:S05]  /*2ae0*/  BSYNC B1 ;  /* 0x0000000000017941 */ /* 0x000fea0003800000 */
.L_x_53:
[----:B-1----:R-:W-:Y:S01]  /*2af0*/  @!P5 IMAD R3, R32, R23, R10 ;  /* 0x000000172003d224 */ /* 0x002fe200078e020a */
[----:B------:R-:W-:Y:S04]  /*2b00*/  BSSY B1, `(.L_x_55) ;  /* 0x0000006000017945 */ /* 0x000fe80003800000 */
[----:B------:R1:W-:Y:S01]  /*2b10*/  @!P5 STG.E.U8 desc[UR38][R12.64+0x10], R3 ;  /* 0x000010030c00d986 */ /* 0x0003e2000c101126 */
[----:B------:R-:W-:Y:S05]  /*2b20*/  @P2 BRA `(.L_x_56) ;  /* 0x00000000000c2947 */ /* 0x000fea0003800000 */
[----:B------:R-:W1:Y:S02]  /*2b30*/  LDG.E.U8 R52, desc[UR38][R20.64+0x11] ;  /* 0x0000112614347981 */ /* 0x000e64000c1e1100 */
[----:B-1----:R-:W-:-:S05]  /*2b40*/  PRMT R3, R52, 0x8880, RZ ;  /* 0x0000888034037816 */ /* 0x002fca00000000ff */
[----:B------:R-:W-:-:S07]  /*2b50*/  IMAD R10, R3, R44, RZ ;  /* 0x0000002c030a7224 */ /* 0x000fce00078e02ff */
.L_x_56:
[----:B------:R-:W-:Y:S05]  /*2b60*/  BSYNC B1 ;  /* 0x0000000000017941 */ /* 0x000fea0003800000 */
.L_x_55:
[C---:B------:R-:W-:Y:S01]  /*2b70*/  ISETP.LT.OR P4, PT, R54.reuse, 0x11, !P0 ;  /* 0x000000113600780c */ /* 0x040fe20004781670 */
[----:B------:R-:W-:Y:S01]  /*2b80*/  @!P2 IMAD R33, R33, R23, R10 ;  /* 0x000000172121a224 */ /* 0x000fe200078e020a */
[----:B------:R-:W-:Y:S01]  /*2b90*/  BSSY B1, `(.L_x_57) ;  /* 0x000000a000017945 */ /* 0x000fe20003800000 */
[C---:B------:R-:W-:Y:S02]  /*2ba0*/  ISETP.LT.OR P3, PT, R54.reuse, 0x12, !P0 ;  /* 0x000000123600780c */ /* 0x040fe40004761670 */
        /* <DEDUP_REMOVED lines=8> */
.L_x_58:
[----:B------:R-:W-:Y:S05]  /*2c30*/  BSYNC B1 ;  /* 0x0000000000017941 */ /* 0x000fea0003800000 */
.L_x_57:
[----:B-1----:R-:W-:Y:S01]  /*2c40*/  @!P4 IMAD R3, R34, R23, R10 ;  /* 0x000000172203c224 */ /* 0x002fe200078e020a */
[----:B------:R-:W-:Y:S04]  /*2c50*/  BSSY B1, `(.L_x_59) ;  /* 0x0000006000017945 */ /* 0x000fe80003800000 */
[----:B------:R1:W-:Y:S01]  /*2c60*/  @!P4 STG.E.U8 desc[UR38][R4.64+0x10], R3 ;  /* 0x000010030400c986 */ /* 0x0003e2000c101126 */
[----:B------:R-:W-:Y:S05]  /*2c70*/  @P3 BRA `(.L_x_60) ;  /* 0x00000000000c3947 */ /* 0x000fea0003800000 */
[----:B------:R-:W1:Y:S02]  /*2c80*/  LDG.E.U8 R52, desc[UR38][R14.64+0x11] ;  /* 0x000011260e347981 */ /* 0x000e64000c1e1100 */
[----:B-1----:R-:W-:-:S05]  /*2c90*/  PRMT R3, R52, 0x8880, RZ ;  /* 0x0000888034037816 */ /* 0x002fca00000000ff */
[----:B------:R-:W-:-:S07]  /*2ca0*/  IMAD R10, R3, R44, RZ ;  /* 0x0000002c030a7224 */ /* 0x000fce00078e02ff */
.L_x_60:
[----:B------:R-:W-:Y:S05]  /*2cb0*/  BSYNC B1 ;  /* 0x0000000000017941 */ /* 0x000fea0003800000 */
.L_x_59:
[----:B------:R-:W-:Y:S01]  /*2cc0*/  @!P3 IMAD R35, R35, R23, R10 ;  /* 0x000000172323b224 */ /* 0x000fe200078e020a */
[----:B------:R-:W-:Y:S04]  /*2cd0*/  BSSY B1, `(.L_x_61) ;  /* 0x0000006000017945 */ /* 0x000fe80003800000 */
[----:B------:R0:W-:Y:S01]  /*2ce0*/  @!P3 STG.E.U8 desc[UR38][R4.64+0x11], R35 ;  /* 0x000011230400b986 */ /* 0x0001e2000c101126 */
[----:B------:R-:W-:Y:S05]  /*2cf0*/  @P2 BRA `(.L_x_62) ;  /* 0x00000000000c2947 */ /* 0x000fea0003800000 */
[----:B------:R-:W1:Y:S02]  /*2d00*/  LDG.E.U8 R52, desc[UR38][R20.64+0x18] ;  /* 0x0000182614347981 */ /* 0x000e64000c1e1100 */
[----:B-1----:R-:W-:-:S05]  /*2d10*/  PRMT R3, R52, 0x8880, RZ ;  /* 0x0000888034037816 */ /* 0x002fca00000000ff */
[----:B------:R-:W-:-:S07]  /*2d20*/  IMAD R10, R3, R44, RZ ;  /* 0x0000002c030a7224 */ /* 0x000fce00078e02ff */
.L_x_62:
[----:B------:R-:W-:Y:S05]  /*2d30*/  BSYNC B1 ;  /* 0x0000000000017941 */ /* 0x000fea0003800000 */
.L_x_61:
[----:B-1----:R-:W-:Y:S01]  /*2d40*/  @!P2 IMAD R3, R36, R23, R10 ;  /* 0x000000172403a224 */ /* 0x002fe200078e020a */
[----:B------:R-:W-:Y:S04]  /*2d50*/  BSSY B1, `(.L_x_63) ;  /* 0x0000006000017945 */ /* 0x000fe80003800000 */
[----:B------:R1:W-:Y:S01]  /*2d60*/  @!P2 STG.E.U8 desc[UR38][R12.64+0x18], R3 ;  /* 0x000018030c00a986 */ /* 0x0003e2000c101126 */
[----:B------:R-:W-:Y:S05]  /*2d70*/  @P1 BRA `(.L_x_64) ;  /* 0x00000000000c1947 */ /* 0x000fea0003800000 */
[----:B------:R-:W1:Y:S02]  /*2d80*/  LDG.E.U8 R52, desc[UR38][R20.64+0x19] ;  /* 0x0000192614347981 */ /* 0x000e64000c1e1100 */
[----:B-1----:R-:W-:-:S05]  /*2d90*/  PRMT R3, R52, 0x8880, RZ ;  /* 0x0000888034037816 */ /* 0x002fca00000000ff */
[----:B------:R-:W-:-:S07]  /*2da0*/  IMAD R10, R3, R44, RZ ;  /* 0x0000002c030a7224 */ /* 0x000fce00078e02ff */
.L_x_64:
[----:B------:R-:W-:Y:S05]  /*2db0*/  BSYNC B1 ;  /* 0x0000000000017941 */ /* 0x000fea0003800000 */
.L_x_63:
[----:B------:R-:W-:Y:S01]  /*2dc0*/  @!P1 IMAD R37, R37, R23, R10 ;  /* 0x0000001725259224 */ /* 0x000fe200078e020a */
[----:B------:R-:W-:Y:S04]  /*2dd0*/  BSSY B1, `(.L_x_65) ;  /* 0x0000006000017945 */ /* 0x000fe80003800000 */
[----:B------:R0:W-:Y:S01]  /*2de0*/  @!P1 STG.E.U8 desc[UR38][R12.64+0x19], R37 ;  /* 0x000019250c009986 */ /* 0x0001e2000c101126 */
[----:B------:R-:W-:Y:S05]  /*2df0*/  @P5 BRA `(.L_x_66) ;  /* 0x00000000000c5947 */ /* 0x000fea0003800000 */
[----:B------:R-:W1:Y:S02]  /*2e00*/  LDG.E.U8 R52, desc[UR38][R14.64+0x18] ;  /* 0x000018260e347981 */ /* 0x000e64000c1e1100 */
[----:B-1----:R-:W-:-:S05]  /*2e10*/  PRMT R3, R52, 0x8880, RZ ;  /* 0x0000888034037816 */ /* 0x002fca00000000ff */
[----:B------:R-:W-:-:S07]  /*2e20*/  IMAD R10, R3, R44, RZ ;  /* 0x0000002c030a7224 */ /* 0x000fce00078e02ff */
.L_x_66:
[----:B------:R-:W-:Y:S05]  /*2e30*/  BSYNC B1 ;  /* 0x0000000000017941 */ /* 0x000fea0003800000 */
.L_x_65:
[----:B-1----:R-:W-:Y:S01]  /*2e40*/  @!P5 IMAD R3, R38, R23, R10 ;  /* 0x000000172603d224 */ /* 0x002fe200078e020a */
[----:B------:R-:W-:Y:S01]  /*2e50*/  ISETP.LT.OR P0, PT, R54, 0x1a, !P0 ;  /* 0x0000001a3600780c */ /* 0x000fe20004701670 */
[----:B------:R-:W-:Y:S03]  /*2e60*/  BSSY B1, `(.L_x_67) ;  /* 0x0000006000017945 */ /* 0x000fe60003800000 */
[----:B------:R1:W-:Y:S09]  /*2e70*/  @!P5 STG.E.U8 desc[UR38][R4.64+0x18], R3 ;  /* 0x000018030400d986 */ /* 0x0003f2000c101126 */
[----:B------:R-:W-:Y:S05]  /*2e80*/  @P0 BRA `(.L_x_68) ;  /* 0x00000000000c0947 */ /* 0x000fea0003800000 */
[----:B------:R-:W1:Y:S02]  /*2e90*/  LDG.E.U8 R52, desc[UR38][R14.64+0x19] ;  /* 0x000019260e347981 */ /* 0x000e64000c1e1100 */
[----:B-1----:R-:W-:-:S05]  /*2ea0*/  PRMT R3, R52, 0x8880, RZ ;  /* 0x0000888034037816 */ /* 0x002fca00000000ff */
[----:B------:R-:W-:-:S07]  /*2eb0*/  IMAD R10, R3, R44, RZ ;  /* 0x0000002c030a7224 */ /* 0x000fce00078e02ff */
.L_x_68:
[----:B------:R-:W-:Y:S05]  /*2ec0*/  BSYNC B1 ;  /* 0x0000000000017941 */ /* 0x000fea0003800000 */
.L_x_67:
[----:B------:R-:W-:Y:S01]  /*2ed0*/  IMAD R39, R39, R23, R10 ;  /* 0x0000001727277224 */ /* 0x000fe200078e020a */
[----:B------:R-:W-:Y:S06]  /*2ee0*/  @P0 BRA `(.L_x_69) ;  /* 0x0000000000d00947 */ /* 0x000fec0003800000 */
[----:B------:R0:W-:Y:S01]  /*2ef0*/  STG.E.U8 desc[UR38][R4.64+0x19], R39 ;  /* 0x0000192704007986 */ /* 0x0001e2000c101126 */
[----:B------:R-:W-:Y:S05]  /*2f00*/  BRA `(.L_x_69) ;  /* 0x0000000000c87947 */ /* 0x000fea0003800000 */
.L_x_36:
[C---:B------:R-:W-:Y:S02]  /*2f10*/  ISETP.GE.AND P1, PT, R60.reuse, 0x1, PT ;  /* 0x000000013c00780c */ /* 0x040fe40003f26270 */
[----:B------:R-:W-:Y:S02]  /*2f20*/  ISETP.GE.AND P0, PT, R60, 0x9, PT ;  /* 0x000000093c00780c */ /* 0x000fe40003f06270 */
[C---:B------:R-:W-:Y:S02]  /*2f30*/  ISETP.LT.OR P4, PT, R54.reuse, 0x1, !P1 ;  /* 0x000000013600780c */ /* 0x040fe40004f81670 */
[C---:B------:R-:W-:Y:S02]  /*2f40*/  ISETP.LT.OR P3, PT, R54.reuse, 0x2, !P1 ;  /* 0x000000023600780c */ /* 0x040fe40004f61670 */
[C---:B------:R-:W-:Y:S02]  /*2f50*/  ISETP.LT.OR P2, PT, R54.reuse, 0x1, !P0 ;  /* 0x000000013600780c */ /* 0x040fe40004741670 */
[----:B------:R-:W-:-:S07]  /*2f60*/  ISETP.LT.OR P5, PT, R54, 0x2, !P0 ;  /* 0x000000023600780c */ /* 0x000fce00047a1670 */
[-C--:B------:R-:W-:Y:S02]  /*2f70*/  @!P4 IMAD R3, R24, R23.reuse, RZ ;  /* 0x000000171803c224 */ /* 0x080fe400078e02ff */
[-C--:B------:R-:W-:Y:S02]  /*2f80*/  @!P3 IMAD R25, R25, R23.reuse, RZ ;  /* 0x000000171919b224 */ /* 0x080fe400078e02ff */
[-C--:B------:R-:W-:Y:S01]  /*2f90*/  @!P2 IMAD R7, R26, R23.reuse, RZ ;  /* 0x000000171a07a224 */ /* 0x080fe200078e02ff */
[----:B------:R0:W-:Y:S01]  /*2fa0*/  @!P4 STG.E.U8 desc[UR38][R12.64], R3 ;  /* 0x000000030c00c986 */ /* 0x0001e2000c101126 */
[C---:B------:R-:W-:Y:S01]  /*2fb0*/  ISETP.LT.OR P4, PT, R54.reuse, 0x9, !P1 ;  /* 0x000000093600780c */ /* 0x040fe20004f81670 */
[----:B------:R-:W-:Y:S02]  /*2fc0*/  @!P5 IMAD R27, R27, R23, RZ ;  /* 0x000000171b1bd224 */ /* 0x000fe400078e02ff */
[----:B------:R-:W-:Y:S01]  /*2fd0*/  @!P3 STG.E.U8 desc[UR38][R12.64+0x1], R25 ;  /* 0x000001190c00b986 */ /* 0x000fe2000c101126 */
[----:B------:R-:W-:-:S03]  /*2fe0*/  ISETP.LT.OR P3, PT, R54, 0xa, !P1 ;  /* 0x0000000a3600780c */ /* 0x000fc60004f61670 */
[----:B------:R1:W-:Y:S01]  /*2ff0*/  @!P2 STG.E.U8 desc[UR38][R4.64], R7 ;  /* 0x000000070400a986 */ /* 0x0003e2000c101126 */
[----:B------:R-:W-:-:S03]  /*3000*/  ISETP.LT.OR P2, PT, R54, 0x9, !P0 ;  /* 0x000000093600780c */ /* 0x000fc60004741670 */
[----:B------:R-:W-:Y:S01]  /*3010*/  @!P5 STG.E.U8 desc[UR38][R4.64+0x1], R27 ;  /* 0x0000011b0400d986 */ /* 0x000fe2000c101126 */
[----:B------:R-:W-:Y:S01]  /*3020*/  ISETP.LT.OR P5, PT, R54, 0xa, !P0 ;  /* 0x0000000a3600780c */ /* 0x000fe200047a1670 */
[----:B------:R-:W-:-:S04]  /*3030*/  @!P4 IMAD R9, R28, R23, RZ ;  /* 0x000000171c09c224 */ /* 0x000fc800078e02ff */
[-C--:B------:R-:W-:Y:S01]  /*3040*/  @!P3 IMAD R29, R29, R23.reuse, RZ ;  /* 0x000000171d1db224 */ /* 0x080fe200078e02ff */
[----:B------:R2:W-:Y:S01]  /*3050*/  @!P4 STG.E.U8 desc[UR38][R12.64+0x8], R9 ;  /* 0x000008090c00c986 */ /* 0x0005e2000c101126 */
[----:B------:R-:W-:Y:S02]  /*3060*/  ISETP.LT.OR P4, PT, R54, 0x12, !P1 ;  /* 0x000000123600780c */ /* 0x000fe40004f81670 */
[-C--:B0-----:R-:W-:Y:S01]  /*3070*/  @!P2 IMAD R3, R30, R23.reuse, RZ ;  /* 0x000000171e03a224 */ /* 0x081fe200078e02ff */
[----:B------:R-:W-:Y:S01]  /*3080*/  @!P3 STG.E.U8 desc[UR38][R12.64+0x9], R29 ;  /* 0x0000091d0c00b986 */ /* 0x000fe2000c101126 */
[C---:B------:R-:W-:Y:S02]  /*3090*/  ISETP.LT.OR P3, PT, R54.reuse, 0x11, !P1 ;  /* 0x000000113600780c */ /* 0x040fe40004f61670 */
[----:B------:R-:W-:Y:S01]  /*30a0*/  @!P5 IMAD R31, R31, R23, RZ ;  /* 0x000000171f1fd224 */ /* 0x000fe200078e02ff */
[----:B------:R-:W-:Y:S01]  /*30b0*/  @!P2 STG.E.U8 desc[UR38][R4.64+0x8], R3 ;  /* 0x000008030400a986 */ /* 0x000fe2000c101126 */
[----:B------:R-:W-:-:S03]  /*30c0*/  ISETP.LT.OR P2, PT, R54, 0x11, !P0 ;  /* 0x000000113600780c */ /* 0x000fc60004741670 */
[----:B------:R-:W-:Y:S01]  /*30d0*/  @!P5 STG.E.U8 desc[UR38][R4.64+0x9], R31 ;  /* 0x0000091f0400d986 */ /* 0x000fe2000c101126 */
[----:B------:R-:W-:Y:S01]  /*30e0*/  ISETP.LT.OR P5, PT, R54, 0x19, !P0 ;  /* 0x000000193600780c */ /* 0x000fe200047a1670 */
[----:B------:R-:W-:-:S04]  /*30f0*/  @!P4 IMAD R33, R33, R23, RZ ;  /* 0x000000172121c224 */ /* 0x000fc800078e02ff */
[-C--:B-1----:R-:W-:Y:S01]  /*3100*/  @!P3 IMAD R7, R32, R23.reuse, RZ ;  /* 0x000000172007b224 */ /* 0x082fe200078e02ff */
[----:B------:R-:W-:Y:S01]  /*3110*/  @!P4 STG.E.U8 desc[UR38][R12.64+0x11], R33 ;  /* 0x000011210c00c986 */ /* 0x000fe2000c101126 */
[C---:B------:R-:W-:Y:S02]  /*3120*/  ISETP.LT.OR P4, PT, R54.reuse, 0x12, !P0 ;  /* 0x000000123600780c */ /* 0x040fe40004781670 */
[C---:B------:R-:W-:Y:S01]  /*3130*/  ISETP.LT.OR P0, PT, R54.reuse, 0x1a, !P0 ;  /* 0x0000001a3600780c */ /* 0x040fe20004701670 */
[----:B------:R0:W-:Y:S01]  /*3140*/  @!P3 STG.E.U8 desc[UR38][R12.64+0x10], R7 ;  /* 0x000010070c00b986 */ /* 0x0001e2000c101126 */
[----:B------:R-:W-:Y:S01]  /*3150*/  ISETP.LT.OR P3, PT, R54, 0x19, !P1 ;  /* 0x000000193600780c */ /* 0x000fe20004f61670 */
[----:B--2---:R-:W-:Y:S01]  /*3160*/  @!P2 IMAD R9, R34, R23, RZ ;  /* 0x000000172209a224 */ /* 0x004fe200078e02ff */
[----:B------:R-:W-:-:S04]  /*3170*/  ISETP.LT.OR P1, PT, R54, 0x1a, !P1 ;  /* 0x0000001a3600780c */ /* 0x000fc80004f21670 */
[----:B------:R1:W-:Y:S03]  /*3180*/  @!P2 STG.E.U8 desc[UR38][R4.64+0x10], R9 ;  /* 0x000010090400a986 */ /* 0x0003e6000c101126 */
[-C--:B------:R-:W-:Y:S02]  /*3190*/  @!P4 IMAD R35, R35, R23.reuse, RZ ;  /* 0x000000172323c224 */ /* 0x080fe400078e02ff */
[-C--:B0-----:R-:W-:Y:S02]  /*31a0*/  @!P5 IMAD R7, R38, R23.reuse, RZ ;  /* 0x000000172607d224 */ /* 0x081fe400078e02ff */
[-C--:B------:R-:W-:Y:S01]  /*31b0*/  @!P3 IMAD R3, R36, R23.reuse, RZ ;  /* 0x000000172403b224 */ /* 0x080fe200078e02ff */
[----:B------:R1:W-:Y:S01]  /*31c0*/  @!P4 STG.E.U8 desc[UR38][R4.64+0x11], R35 ;  /* 0x000011230400c986 */ /* 0x0003e2000c101126 */
[-C--:B------:R-:W-:Y:S02]  /*31d0*/  @!P1 IMAD R37, R37, R23.reuse, RZ ;  /* 0x0000001725259224 */ /* 0x080fe400078e02ff */
[----:B------:R-:W-:Y:S01]  /*31e0*/  @!P0 IMAD R39, R39, R23, RZ ;  /* 0x0000001727278224 */ /* 0x000fe200078e02ff */
[----:B------:R1:W-:Y:S04]  /*31f0*/  @!P3 STG.E.U8 desc[UR38][R12.64+0x18], R3 ;  /* 0x000018030c00b986 */ /* 0x0003e8000c101126 */
[----:B------:R1:W-:Y:S04]  /*3200*/  @!P1 STG.E.U8 desc[UR38][R12.64+0x19], R37 ;  /* 0x000019250c009986 */ /* 0x0003e8000c101126 */
[----:B------:R1:W-:Y:S04]  /*3210*/  @!P5 STG.E.U8 desc[UR38][R4.64+0x18], R7 ;  /* 0x000018070400d986 */ /* 0x0003e8000c101126 */
[----:B------:R1:W-:Y:S02]  /*3220*/  @!P0 STG.E.U8 desc[UR38][R4.64+0x19], R39 ;  /* 0x0000192704008986 */ /* 0x0003e4000c101126 */
.L_x_69:
[----:B------:R-:W-:Y:S05]  /*3230*/  BSYNC B0 ;  /* 0x0000000000007941 */ /* 0x000fea0003800000 */
.L_x_35:
[----:B------:R-:W-:Y:S01]  /*3240*/  IADD3 R2, P0, R2, UR36, RZ ;  /* 0x0000002402027c10 */ /* 0x000fe2000ff1e0ff */
[----:B------:R-:W-:Y:S01]  /*3250*/  ULDC.64 UR4, c[0x0][0x650] ;  /* 0x0001940000047ab9 */ /* 0x000fe20000000a00 */
[----:B-1----:R-:W-:Y:S01]  /*3260*/  PRMT R3, RZ, 0x7610, R3 ;  /* 0x00007610ff037816 */ /* 0x002fe20000000003 */
[----:B------:R-:W-:Y:S01]  /*3270*/  IMAD.MOV.U32 R54, RZ, RZ, -0x1 ;  /* 0xffffffffff367424 */ /* 0x000fe200078e00ff */
[----:B------:R-:W-:Y:S01]  /*3280*/  IADD3.X R17, R17, UR42, RZ, P0, !PT ;  /* 0x0000002a11117c10 */ /* 0x000fe200087fe4ff */
[----:B------:R-:W-:Y:S01]  /*3290*/  IMAD.MOV.U32 R55, RZ, RZ, -0x1 ;  /* 0xffffffffff377424 */ /* 0x000fe200078e00ff */
[----:B------:R-:W-:-:S04]  /*32a0*/  ISETP.GE.U32.AND P0, PT, R2, UR4, PT ;  /* 0x0000000402007c0c */ /* 0x000fc8000bf06070 */
[----:B------:R-:W-:-:S13]  /*32b0*/  ISETP.GE.U32.AND.EX P0, PT, R17, UR5, PT, P0 ;  /* 0x0000000511007c0c */ /* 0x000fda000bf06100 */
[----:B------:R-:W-:Y:S05]  /*32c0*/  @P0 BRA `(.L_x_70) ;  /* 0x0000000400500947 */ /* 0x000fea0003800000 */
[----:B------:R-:W1:Y:S01]  /*32d0*/  LDC.64 R10, c[0x0][0x628] ;  /* 0x00018a00ff0a7b82 */ /* 0x000e620000000a00 */
[----:B0-2-4-:R-:W0:Y:S01]  /*32e0*/  S2R R12, SR_CTAID.X ;  /* 0x00000000000c7919 */ /* 0x015e220000002500 */
[----:B------:R-:W-:Y:S02]  /*32f0*/  IMAD.MOV.U32 R8, RZ, RZ, R2 ;  /* 0x000000ffff087224 */ /* 0x000fe400078e0002 */
[----:B------:R-:W-:Y:S01]  /*3300*/  IMAD.MOV.U32 R9, RZ, RZ, R17 ;  /* 0x000000ffff097224 */ /* 0x000fe200078e0011 */
[----:B------:R-:W2:Y:S03]  /*3310*/  S2R R20, SR_CTAID.Y ;  /* 0x0000000000147919 */ /* 0x000ea60000002600 */
[----:B------:R-:W4:Y:S08]  /*3320*/  LDC R0, c[0x0][0x630] ;  /* 0x00018c00ff007b82 */ /* 0x000f300000000800 */
[----:B------:R-:W0:Y:S01]  /*3330*/  LDC.64 R14, c[0x0][0x620] ;  /* 0x00018800ff0e7b82 */ /* 0x000e220000000a00 */
[----:B-1----:R-:W-:-:S04]  /*3340*/  ISETP.NE.U32.AND P0, PT, R10, RZ, PT ;  /* 0x000000ff0a00720c */ /* 0x002fc80003f05070 */
[----:B------:R-:W-:-:S13]  /*3350*/  ISETP.NE.AND.EX P0, PT, R11, RZ, PT, P0 ;  /* 0x000000ff0b00720c */ /* 0x000fda0003f05300 */
[----:B0-2-4-:R-:W-:Y:S05]  /*3360*/  @!P0 BRA `(.L_x_71) ;  /* 0x0000000000288947 */ /* 0x015fea0003800000 */
[----:B------:R-:W0:Y:S02]  /*3370*/  LDC R3, c[0x0][0x634] ;  /* 0x00018d00ff037b82 */ /* 0x000e240000000800 */
[----:B0-----:R-:W-:-:S05]  /*3380*/  IADD3 R3, P0, R2, R3, RZ ;  /* 0x0000000302037210 */ /* 0x001fca0007f1e0ff */
[----:B------:R-:W-:-:S04]  /*3390*/  IMAD.X R13, RZ, RZ, R17, P0 ;  /* 0x000000ffff0d7224 */ /* 0x000fc800000e0611 */
[----:B---3--:R-:W-:-:S04]  /*33a0*/  IMAD.WIDE.U32 R4, R13, R10, RZ ;  /* 0x0000000a0d047225 */ /* 0x008fc800078e00ff */
[----:B------:R-:W-:-:S04]  /*33b0*/  IMAD.WIDE.U32 R6, P0, R3, R11, R4 ;  /* 0x0000000b03067225 */ /* 0x000fc80007800004 */
[----:B------:R-:W-:-:S04]  /*33c0*/  IMAD.WIDE.U32 R4, R3, R10, RZ ;  /* 0x0000000a03047225 */ /* 0x000fc800078e00ff */
[----:B------:R-:W-:Y:S01]  /*33d0*/  IMAD.X R9, RZ, RZ, RZ, P0 ;  /* 0x000000ffff097224 */ /* 0x000fe200000e06ff */
[----:B------:R-:W-:Y:S01]  /*33e0*/  IADD3 RZ, P0, R5, R6, RZ ;  /* 0x0000000605ff7210 */ /* 0x000fe20007f1e0ff */
[----:B------:R-:W-:-:S04]  /*33f0*/  IMAD.MOV.U32 R8, RZ, RZ, R7 ;  /* 0x000000ffff087224 */ /* 0x000fc800078e0007 */
[----:B------:R-:W-:-:S08]  /*3400*/  IMAD.WIDE.U32.X R8, R13, R11, R8, P0 ;  /* 0x0000000b0d087225 */ /* 0x000fd000000e0408 */
.L_x_71:
[-CC-:B------:R-:W-:Y:S01]  /*3410*/  SHF.R.U64 R55, R8, R0.reuse, R9.reuse ;  /* 0x0000000008377219 */ /* 0x180fe20000001209 */
[----:B---3--:R-:W0:Y:S01]  /*3420*/  LDC.64 R26, c[0x0][0x640] ;  /* 0x00019000ff1a7b82 */ /* 0x008e220000000a00 */
[----:B------:R-:W-:Y:S01]  /*3430*/  SHF.R.U32.HI R0, RZ, R0, R9 ;  /* 0x00000000ff007219 */ /* 0x000fe20000011609 */
[----:B------:R-:W-:Y:S01]  /*3440*/  ULDC UR4, c[0x0][0x150] ;  /* 0x0000540000047ab9 */ /* 0x000fe20000000800 */
[----:B------:R-:W-:Y:S02]  /*3450*/  IADD3 R7, P0, RZ, -R55, RZ ;  /* 0x80000037ff077210 */ /* 0x000fe40007f1e0ff */
[----:B------:R-:W-:-:S03]  /*3460*/  I2FP.F32.U32 R8, R12 ;  /* 0x0000000c00087245 */ /* 0x000fc60000201000 */
[----:B------:R-:W1:Y:S01]  /*3470*/  LDC R6, c[0x0][0x618] ;  /* 0x00018600ff067b82 */ /* 0x000e620000000800 */
[----:B------:R-:W-:Y:S02]  /*3480*/  IMAD.X R3, RZ, RZ, ~R0, P0 ;  /* 0x000000ffff037224 */ /* 0x000fe400000e0e00 */
[----:B------:R-:W-:Y:S01]  /*3490*/  FMUL R8, R8, UR4 ;  /* 0x0000000408087c20 */ /* 0x000fe20008400000 */
[----:B------:R-:W-:Y:S01]  /*34a0*/  ULDC UR4, c[0x0][0x154] ;  /* 0x0000550000047ab9 */ /* 0x000fe20000000800 */
[-C--:B------:R-:W-:Y:S02]  /*34b0*/  IMAD R0, R3, R14.reuse, RZ ;  /* 0x0000000e03007224 */ /* 0x080fe400078e02ff */
[----:B------:R-:W-:Y:S01]  /*34c0*/  IMAD.MOV.U32 R3, RZ, RZ, R17 ;  /* 0x000000ffff037224 */ /* 0x000fe200078e0011 */
[----:B------:R-:W2:Y:S01]  /*34d0*/  LDC R24, c[0x0][0x608] ;  /* 0x00018200ff187b82 */ /* 0x000ea20000000800 */
[----:B------:R-:W3:Y:S01]  /*34e0*/  F2I.U32.TRUNC.NTZ R8, R8 ;  /* 0x0000000800087305 */ /* 0x000ee2000020f000 */
[----:B------:R-:W-:-:S04]  /*34f0*/  IMAD.WIDE.U32 R4, R7, R14, R2 ;  /* 0x0000000e07047225 */ /* 0x000fc800078e0002 */
[----:B------:R-:W-:Y:S02]  /*3500*/  IMAD R3, R7, R15, R0 ;  /* 0x0000000f07037224 */ /* 0x000fe400078e0200 */
[----:B------:R-:W4:Y:S01]  /*3510*/  LDC R9, c[0x0][0x658] ;  /* 0x00019600ff097b82 */ /* 0x000f220000000800 */
[----:B------:R-:W-:Y:S01]  /*3520*/  I2FP.F32.U32 R0, R20 ;  /* 0x0000001400007245 */ /* 0x000fe20000201000 */
[----:B------:R-:W-:Y:S01]  /*3530*/  IMAD.IADD R3, R5, 0x1, R3 ;  /* 0x0000000105037824 */ /* 0x000fe200078e0203 */
[----:B0-----:R-:W-:-:S05]  /*3540*/  ISETP.NE.U32.AND P0, PT, R26, RZ, PT ;  /* 0x000000ff1a00720c */ /* 0x001fca0003f05070 */
[----:B------:R-:W0:Y:S01]  /*3550*/  LDC R7, c[0x0][0x144] ;  /* 0x00005100ff077b82 */ /* 0x000e220000000800 */
[-CC-:B-1----:R-:W-:Y:S01]  /*3560*/  SHF.R.U64 R10, R4, R6.reuse, R3.reuse ;  /* 0x00000006040a7219 */ /* 0x182fe20000001203 */
[----:B---3--:R-:W-:Y:S01]  /*3570*/  IMAD.MOV R8, RZ, RZ, -R8 ;  /* 0x000000ffff087224 */ /* 0x008fe200078e0a08 */
[----:B------:R-:W-:Y:S01]  /*3580*/  SHF.R.U32.HI R3, RZ, R6, R3 ;  /* 0x00000006ff037219 */ /* 0x000fe20000011603 */
[----:B------:R-:W-:Y:S01]  /*3590*/  FMUL R6, R0, UR4 ;  /* 0x0000000400067c20 */ /* 0x000fe20008400000 */
[----:B------:R-:W-:-:S03]  /*35a0*/  ISETP.NE.AND.EX P0, PT, R27, RZ, PT, P0 ;  /* 0x000000ff1b00720c */ /* 0x000fc60003f05300 */
[----:B------:R-:W1:Y:S01]  /*35b0*/  LDC R21, c[0x0][0x148] ;  /* 0x00005200ff157b82 */ /* 0x000e620000000800 */
[----:B------:R3:W0:Y:S01]  /*35c0*/  F2I.U32.TRUNC.NTZ R14, R6 ;  /* 0x00000006000e7305 */ /* 0x000622000020f000 */
[-CC-:B--2---:R-:W-:Y:S02]  /*35d0*/  SHF.R.U64 R13, R10, R24.reuse, R3.reuse ;  /* 0x000000180a0d7219 */ /* 0x184fe40000001203 */
[----:B------:R-:W-:-:S04]  /*35e0*/  SHF.R.U32.HI R0, RZ, R24, R3 ;  /* 0x00000018ff007219 */ /* 0x000fc80000011603 */
[----:B------:R-:W2:Y:S01]  /*35f0*/  LDC R28, c[0x0][0x648] ;  /* 0x00019200ff1c7b82 */ /* 0x000ea20000000800 */
[-CC-:B----4-:R-:W-:Y:S02]  /*3600*/  SHF.R.U64 R15, R13, R9.reuse, R0.reuse ;  /* 0x000000090d0f7219 */ /* 0x190fe40000001200 */
[----:B------:R-:W-:-:S03]  /*3610*/  SHF.R.U32.HI R5, RZ, R9, R0 ;  /* 0x00000009ff057219 */ /* 0x000fc60000011600 */
[----:B------:R-:W-:Y:S02]  /*3620*/  IMAD.MOV.U32 R4, RZ, RZ, R15 ;  /* 0x000000ffff047224 */ /* 0x000fe400078e000f */
[----:B------:R-:W4:Y:S01]  /*3630*/  LDC R29, c[0x0][0x638] ;  /* 0x00018e00ff1d7b82 */ /* 0x000f220000000800 */
[----:B0-----:R-:W-:-:S07]  /*3640*/  IMAD R25, R7, R8, R12 ;  /* 0x0000000807197224 */ /* 0x001fce00078e020c */
[----:B------:R-:W0:Y:S08]  /*3650*/  LDC R30, c[0x0][0x610] ;  /* 0x00018400ff1e7b82 */ /* 0x000e300000000800 */
[----:B------:R-:W0:Y:S01]  /*3660*/  LDC R31, c[0x0][0x600] ;  /* 0x00018000ff1f7b82 */ /* 0x000e220000000800 */
[----:B-1-3--:R-:W-:Y:S05]  /*3670*/  @!P0 BRA `(.L_x_72) ;  /* 0x0000000000288947 */ /* 0x00afea0003800000 */
[----:B------:R-:W1:Y:S02]  /*3680*/  LDC R0, c[0x0][0x64c] ;  /* 0x00019300ff007b82 */ /* 0x000e640000000800 */
[----:B-1----:R-:W-:-:S05]  /*3690*/  IADD3 R3, P0, R15, R0, RZ ;  /* 0x000000000f037210 */ /* 0x002fca0007f1e0ff */
        /* <DEDUP_REMOVED lines=8> */
.L_x_72:
[----:B------:R-:W-:Y:S01]  /*3720*/  ISETP.NE.AND P0, PT, R16, 0x1, PT ;  /* 0x000000011000780c */ /* 0x000fe20003f05270 */
[----:B------:R-:W-:Y:S01]  /*3730*/  IMAD.MOV R14, RZ, RZ, -R14 ;  /* 0x000000ffff0e7224 */ /* 0x000fe200078e0a0e */
[----:B--2---:R-:W-:Y:S02]  /*3740*/  SHF.R.U64 R0, R4, R28, R5 ;  /* 0x0000001c04007219 */ /* 0x004fe40000001205 */
[----:B------:R-:W-:Y:S02]  /*3750*/  LOP3.LUT R3, R13, R50, RZ, 0xc0, !PT ;  /* 0x000000320d037212 */ /* 0x000fe400078ec0ff */
[----:B------:R-:W-:Y:S01]  /*3760*/  LOP3.LUT R10, R10, R49, RZ, 0xc0, !PT ;  /* 0x000000310a0a7212 */ /* 0x000fe200078ec0ff */
[----:B------:R-:W-:Y:S02]  /*3770*/  IMAD.MOV R4, RZ, RZ, -R0 ;  /* 0x000000ffff047224 */ /* 0x000fe400078e0a00 */
[----:B------:R-:W-:Y:S02]  /*3780*/  IMAD R0, R46, R0, R3 ;  /* 0x000000002e007224 */ /* 0x000fe400078e0203 */
[----:B----4-:R-:W-:-:S02]  /*3790*/  IMAD R3, R4, R29, R15 ;  /* 0x0000001d04037224 */ /* 0x010fc400078e020f */
[----:B------:R-:W-:Y:S02]  /*37a0*/  @P0 IMAD R25, R21, R14, R20 ;  /* 0x0000000e15190224 */ /* 0x000fe400078e0214 */
[----:B0-----:R-:W-:Y:S02]  /*37b0*/  IMAD R5, R3, R31, R10 ;  /* 0x0000001f03057224 */ /* 0x001fe400078e020a */
[----:B------:R-:W-:Y:S02]  /*37c0*/  IMAD R0, R0, R30, R25 ;  /* 0x0000001e00007224 */ /* 0x000fe400078e0219 */
[----:B------:R-:W-:-:S03]  /*37d0*/  IMAD.MOV.U32 R4, RZ, RZ, 0x1 ;  /* 0x00000001ff047424 */ /* 0x000fc600078e00ff */
[----:B------:R-:W-:Y:S02]  /*37e0*/  SEL R54, R5, R0, !P0 ;  /* 0x0000000005367207 */ /* 0x000fe40004000000 */
[----:B------:R-:W-:Y:S02]  /*37f0*/  PRMT R3, R4, 0x7610, R3 ;  /* 0x0000761004037816 */ /* 0x000fe40000000003 */
[----:B------:R-:W-:-:S07]  /*3800*/  SEL R0, R0, R5, !P0 ;  /* 0x0000000500007207 */ /* 0x000fce0004000000 */
.L_x_70:
[----:B------:R-:W-:Y:S01]  /*3810*/  UIMAD.WIDE.U32 UR4, UR41, 0x6c16c16d, URZ ;  /* 0x6c16c16d290478a5 */ /* 0x000fe2000f8e003f */
[----:B------:R-:W-:Y:S01]  /*3820*/  LOP3.LUT P0, RZ, R3, 0xff, RZ, 0xc0, !PT ;  /* 0x000000ff03ff7812 */ /* 0x000fe2000780c0ff */
[----:B------:R-:W-:Y:S02]  /*3830*/  IMAD.MOV.U32 R53, RZ, RZ, R0 ;  /* 0x000000ffff357224 */ /* 0x000fe400078e0000 */
[----:B------:R-:W-:-:S04]  /*3840*/  UIADD3 UR4, UR41, -UR5, URZ ;  /* 0x8000000529047290 */ /* 0x000fc8000fffe03f */
[----:B------:R-:W-:-:S04]  /*3850*/  ULEA.HI UR4, UR4, UR5, URZ, 0x1f ;  /* 0x0000000504047291 */ /* 0x000fc8000f8ff83f */
[----:B------:R-:W-:-:S04]  /*3860*/  USHF.R.U32.HI UR4, URZ, 0x5, UR4 ;  /* 0x000000053f047899 */ /* 0x000fc80008011604 */
[----:B------:R-:W-:Y:S01]  /*3870*/  UIMAD UR41, UR4, -0x2d, UR41 ;  /* 0xffffffd3042978a4 */ /* 0x000fe2000f8e0229 */
[----:B------:R-:W-:Y:S11]  /*3880*/  @P0 BRA `(.L_x_73) ;  /* 0xffffffe000540947 */ /* 0x000ff6000383ffff */
[----:B------:R-:W-:Y:S05]  /*3890*/  EXIT ;  /* 0x000000000000794d */ /* 0x000fea0003800000 */
.L_x_8:
        /* <DEDUP_REMOVED lines=26> */
.L_x_75:
[----:B------:R-:W0:Y:S01]  /*3a40*/  LDC.64 R28, c[0x0][0x640] ;  /* 0x00019000ff1c7b82 */ /* 0x000e220000000a00 */
[-CC-:B------:R-:W-:Y:S01]  /*3a50*/  SHF.R.U64 R23, R14, R6.reuse, R15.reuse ;  /* 0x000000060e177219 */ /* 0x180fe2000000120f */
[----:B------:R-:W-:Y:S01]  /*3a60*/  IMAD.MOV.U32 R10, RZ, RZ, R2 ;  /* 0x000000ffff0a7224 */ /* 0x000fe200078e0002 */
[----:B------:R-:W-:Y:S01]  /*3a70*/  SHF.R.U32.HI R6, RZ, R6, R15 ;  /* 0x00000006ff067219 */ /* 0x000fe2000001160f */
[----:B------:R-:W-:Y:S01]  /*3a80*/  IMAD.MOV.U32 R30, RZ, RZ, 0x1 ;  /* 0x00000001ff1e7424 */ /* 0x000fe200078e00ff */
[----:B------:R-:W-:-:S03]  /*3a90*/  IADD3 R13, P0, RZ, -R23, RZ ;  /* 0x80000017ff0d7210 */ /* 0x000fc60007f1e0ff */
[----:B------:R-:W1:Y:S02]  /*3aa0*/  LDC R12, c[0x0][0x618] ;  /* 0x00018600ff0c7b82 */ /* 0x000e640000000800 */
[----:B------:R-:W-:-:S04]  /*3ab0*/  IMAD.X R11, RZ, RZ, ~R6, P0 ;  /* 0x000000ffff0b7224 */ /* 0x000fc800000e0e06 */
[-C--:B------:R-:W-:Y:S02]  /*3ac0*/  IMAD R6, R11, R24.reuse, RZ ;  /* 0x000000180b067224 */ /* 0x080fe400078e02ff */
[----:B------:R-:W2:Y:S01]  /*3ad0*/  LDC R14, c[0x0][0x608] ;  /* 0x00018200ff0e7b82 */ /* 0x000ea20000000800 */
[----:B------:R-:W-:Y:S02]  /*3ae0*/  IMAD.MOV.U32 R11, RZ, RZ, R17 ;  /* 0x000000ffff0b7224 */ /* 0x000fe400078e0011 */
[----:B------:R-:W-:-:S05]  /*3af0*/  IMAD.WIDE.U32 R10, R13, R24, R10 ;  /* 0x000000180d0a7225 */ /* 0x000fca00078e000a */
[----:B------:R-:W3:Y:S01]  /*3b00*/  LDC R27, c[0x0][0x658] ;  /* 0x00019600ff1b7b82 */ /* 0x000ee20000000800 */
[----:B------:R-:W-:Y:S01]  /*3b10*/  IMAD R13, R13, R25, R6 ;  /* 0x000000190d0d7224 */ /* 0x000fe200078e0206 */
[----:B0-----:R-:W-:-:S03]  /*3b20*/  ISETP.NE.U32.AND P0, PT, R28, RZ, PT ;  /* 0x000000ff1c00720c */ /* 0x001fc60003f05070 */
[----:B------:R-:W-:Y:S01]  /*3b30*/  IMAD.IADD R11, R11, 0x1, R13 ;  /* 0x000000010b0b7824 */ /* 0x000fe200078e020d */
[----:B------:R-:W-:Y:S02]  /*3b40*/  ISETP.NE.AND.EX P0, PT, R29, RZ, PT, P0 ;  /* 0x000000ff1d00720c */ /* 0x000fe40003f05300 */
[----:B------:R-:W0:Y:S02]  /*3b50*/  LDC R22, c[0x0][0x600] ;  /* 0x00018000ff167b82 */ /* 0x000e240000000800 */
[-CC-:B-1----:R-:W-:Y:S01]  /*3b60*/  SHF.R.U64 R8, R10, R12.reuse, R11.reuse ;  /* 0x0000000c0a087219 */ /* 0x182fe2000000120b */
[----:B------:R-:W-:Y:S01]  /*3b70*/  IMAD.MOV.U32 R10, RZ, RZ, -0x1 ;  /* 0xffffffffff0a7424 */ /* 0x000fe200078e00ff */
[----:B------:R-:W-:-:S04]  /*3b80*/  SHF.R.U32.HI R11, RZ, R12, R11 ;  /* 0x0000000cff0b7219 */ /* 0x000fc8000001160b */
[----:B------:R-:W1:Y:S01]  /*3b90*/  LDC R24, c[0x0][0x648] ;  /* 0x00019200ff187b82 */ /* 0x000e620000000800 */
[-CC-:B--2---:R-:W-:Y:S02]  /*3ba0*/  SHF.R.U64 R21, R8, R14.reuse, R11.reuse ;  /* 0x0000000e08157219 */ /* 0x184fe4000000120b */
[----:B------:R-:W-:-:S05]  /*3bb0*/  SHF.R.U32.HI R6, RZ, R14, R11 ;  /* 0x0000000eff067219 */ /* 0x000fca000001160b */
[----:B------:R-:W2:Y:S01]  /*3bc0*/  LDC R26, c[0x0][0x638] ;  /* 0x00018e00ff1a7b82 */ /* 0x000ea20000000800 */
[-C--:B---3--:R-:W-:Y:S02]  /*3bd0*/  SHF.L.U32 R10, R10, R27.reuse, RZ ;  /* 0x0000001b0a0a7219 */ /* 0x088fe400000006ff */
[-CC-:B------:R-:W-:Y:S02]  /*3be0*/  SHF.R.U64 R25, R21, R27.reuse, R6.reuse ;  /* 0x0000001b15197219 */ /* 0x180fe40000001206 */
[----:B------:R-:W-:Y:S02]  /*3bf0*/  LOP3.LUT R32, RZ, R10, RZ, 0x33, !PT ;  /* 0x0000000aff207212 */ /* 0x000fe400078e33ff */
[----:B------:R-:W-:Y:S01]  /*3c00*/  SHF.R.U32.HI R11, RZ, R27, R6 ;  /* 0x0000001bff0b7219 */ /* 0x000fe20000011606 */
[----:B------:R-:W3:Y:S01]  /*3c10*/  LDC R31, c[0x0][0x610] ;  /* 0x00018400ff1f7b82 */ /* 0x000ee20000000800 */
[----:B------:R-:W-:Y:S01]  /*3c20*/  IMAD.MOV.U32 R10, RZ, RZ, R25 ;  /* 0x000000ffff0a7224 */ /* 0x000fe200078e0019 */
[----:B------:R-:W-:Y:S06]  /*3c30*/  @!P0 BRA `(.L_x_76) ;  /* 0x0000000000288947 */ /* 0x000fec0003800000 */
        /* <DEDUP_REMOVED lines=10> */
.L_x_76:
[----:B------:R-:W-:Y:S02]  /*3ce0*/  ISETP.NE.AND P0, PT, R16, 0x1, PT ;  /* 0x000000011000780c */ /* 0x000fe40003f05270 */
[----:B-1----:R-:W-:Y:S01]  /*3cf0*/  SHF.R.U64 R6, R10, R24, R11 ;  /* 0x000000180a067219 */ /* 0x002fe2000000120b */
[----:B0-----:R-:W-:Y:S01]  /*3d00*/  VIADD R11, R22, 0xffffffff ;  /* 0xffffffff160b7836 */ /* 0x001fe20000000000 */
[----:B------:R-:W-:Y:S02]  /*3d10*/  SHF.L.U32 R30, R30, R27, RZ ;  /* 0x0000001b1e1e7219 */ /* 0x000fe400000006ff */
[----:B------:R-:W-:Y:S01]  /*3d20*/  LOP3.LUT R5, R21, R32, RZ, 0xc0, !PT ;  /* 0x0000002015057212 */ /* 0x000fe200078ec0ff */
[----:B------:R-:W-:-:S04]  /*3d30*/  IMAD.MOV R10, RZ, RZ, -R6 ;  /* 0x000000ffff0a7224 */ /* 0x000fc800078e0a06 */
[----:B------:R-:W-:Y:S01]  /*3d40*/  IMAD R6, R30, R6, R5 ;  /* 0x000000061e067224 */ /* 0x000fe200078e0205 */
[----:B------:R-:W-:Y:S01]  /*3d50*/  LOP3.LUT R5, R8, R11, RZ, 0xc0, !PT ;  /* 0x0000000b08057212 */ /* 0x000fe200078ec0ff */
[----:B------:R-:W-:Y:S02]  /*3d60*/  @P0 IMAD R7, R9, R20, R4 ;  /* 0x0000001409070224 */ /* 0x000fe400078e0204 */
[----:B--2---:R-:W-:Y:S02]  /*3d70*/  IMAD R4, R10, R26, R25 ;  /* 0x0000001a0a047224 */ /* 0x004fe400078e0219 */
[----:B---3--:R-:W-:Y:S02]  /*3d80*/  IMAD R7, R6, R31, R7 ;  /* 0x0000001f06077224 */ /* 0x008fe400078e0207 */
[----:B------:R-:W-:Y:S02]  /*3d90*/  IMAD R4, R4, R22, R5 ;  /* 0x0000001604047224 */ /* 0x000fe400078e0205 */
[----:B------:R-:W-:-:S02]  /*3da0*/  IMAD.MOV.U32 R8, RZ, RZ, 0x1 ;  /* 0x00000001ff087424 */ /* 0x000fc400078e00ff */
[----:B------:R-:W-:Y:S01]  /*3db0*/  IMAD.MOV.U32 R6, RZ, RZ, R23 ;  /* 0x000000ffff067224 */ /* 0x000fe200078e0017 */
[----:B------:R-:W-:Y:S02]  /*3dc0*/  SEL R22, R4, R7, !P0 ;  /* 0x0000000704167207 */ /* 0x000fe40004000000 */
[----:B------:R-:W-:-:S07]  /*3dd0*/  SEL R21, R7, R4, !P0 ;  /* 0x0000000407157207 */ /* 0x000fce0004000000 */
.L_x_74:
[----:B------:R-:W-:-:S08]  /*3de0*/  NOP ;  /* 0x0000000000007918 */ /* 0x000fd00000000000 */
[----:B------:R-:W0:-:S00]  /*3df0*/  USETMAXREG.DEALLOC.CTAPOOL 0x28 ;  /* 0x00000028000079c8 */ /* 0x000e0000080e0500 */
[----:B0-----:R-:W-:-:S13]  /*3e00*/  ISETP.NE.AND P0, PT, R3, RZ, PT ;  /* 0x000000ff0300720c */ /* 0x001fda0003f05270 */
[----:B------:R-:W-:Y:S05]  /*3e10*/  @P0 EXIT ;  /* 0x000000000000094d */ /* 0x000fea0003800000 */
[----:B------:R-:W-:Y:S01]  /*3e20*/  LOP3.LUT P0, RZ, R8, 0xff, RZ, 0xc0, !PT ;  /* 0x000000ff08ff7812 */ /* 0x000fe2000780c0ff */
[----:B------:R-:W-:Y:S02]  /*3e30*/  IMAD.MOV.U32 R8, RZ, RZ, 0x1 ;  /* 0x00000001ff087424 */ /* 0x000fe400078e00ff */
[----:B------:R-:W-:-:S10]  /*3e40*/  IMAD.MOV.U32 R9, RZ, RZ, RZ ;  /* 0x000000ffff097224 */ /* 0x000fd400078e00ff */
[----:B------:R-:W-:Y:S05]  /*3e50*/  @!P0 BRA `(.L_x_77) ;  /* 0x0000000c00388947 */ /* 0x000fea0003800000 */
[----:B------:R-:W0:Y:S01]  /*3e60*/  LDC R3, c[0x0][0x28c] ;  /* 0x0000a300ff037b82 */ /* 0x000e220000000800 */
[----:B------:R-:W1:Y:S01]  /*3e70*/  S2R R13, SR_CgaCtaId ;  /* 0x00000000000d7919 */ /* 0x000e620000008800 */
[----:B------:R-:W-:Y:S01]  /*3e80*/  ULDC UR5, c[0x0][0x658] ;  /* 0x0001960000057ab9 */ /* 0x000fe20000000800 */
[----:B------:R-:W-:Y:S01]  /*3e90*/  UMOV UR6, 0xffffffff ;  /* 0xffffffff00067882 */ /* 0x000fe20000000000 */
[----:B------:R-:W-:Y:S01]  /*3ea0*/  BSSY B0, `(.L_x_77) ;  /* 0x00000c9000007945 */ /* 0x000fe20003800000 */
[----:B------:R-:W-:Y:S01]  /*3eb0*/  USHF.L.U32 UR6, UR6, UR5, URZ ;  /* 0x0000000506067299 */ /* 0x000fe2000800063f */
[----:B------:R-:W-:Y:S01]  /*3ec0*/  IMAD.MOV.U32 R11, RZ, RZ, 0x1 ;  /* 0x00000001ff0b7424 */ /* 0x000fe200078e00ff */
[----:B------:R-:W-:Y:S01]  /*3ed0*/  LOP3.LUT R10, R18, 0x2, RZ, 0xfc, !PT ;  /* 0x00000002120a7812 */ /* 0x000fe200078efcff */
[----:B------:R-:W-:Y:S01]  /*3ee0*/  IMAD.MOV.U32 R8, RZ, RZ, 0x1 ;  /* 0x00000001ff087424 */ /* 0x000fe200078e00ff */
[----:B------:R-:W-:Y:S01]  /*3ef0*/  ULDC UR4, c[0x0][0x600] ;  /* 0x0001800000047ab9 */ /* 0x000fe20000000800 */
[----:B------:R-:W-:Y:S01]  /*3f00*/  IMAD.MOV.U32 R9, RZ, RZ, RZ ;  /* 0x000000ffff097224 */ /* 0x000fe200078e00ff */
[----:B------:R-:W-:Y:S01]  /*3f10*/  UMOV UR7, 0x1 ;  /* 0x0000000100077882 */ /* 0x000fe20000000000 */
[----:B------:R-:W-:-:S02]  /*3f20*/  UIADD3 UR15, UR4, -0x1, URZ ;  /* 0xffffffff040f7890 */ /* 0x000fc4000fffe03f */
[----:B------:R-:W-:Y:S02]  /*3f30*/  USHF.L.U32 UR17, UR7, UR5, URZ ;  /* 0x0000000507117299 */ /* 0x000fe4000800063f */
[----:B------:R-:W-:Y:S01]  /*3f40*/  ULOP3.LUT UR16, URZ, UR6, URZ, 0x33, !UPT ;  /* 0x000000063f107292 */ /* 0x000fe2000f8e333f */
[----:B------:R-:W-:Y:S01]  /*3f50*/  ULDC.64 UR20, c[0x0][0x198] ;  /* 0x0000660000147ab9 */ /* 0x000fe20000000a00 */
[----:B0-----:R-:W-:-:S05]  /*3f60*/  VIADD R3, R3, 0x1f ;  /* 0x0000001f03037836 */ /* 0x001fca0000000000 */
[----:B------:R-:W-:-:S04]  /*3f70*/  SHF.R.S32.HI R4, RZ, 0x1f, R3 ;  /* 0x0000001fff047819 */ /* 0x000fc80000011403 */
[----:B------:R-:W-:Y:S01]  /*3f80*/  LEA.HI R4, R4, R3, RZ, 0x5 ;  /* 0x0000000304047211 */ /* 0x000fe200078f28ff */
[C---:B-1----:R-:W-:Y:S02]  /*3f90*/  IMAD.SHL.U32 R3, R13.reuse, 0x200, RZ ;  /* 0x000002000d037824 */ /* 0x042fe400078e00ff */
[----:B------:R-:W-:Y:S01]  /*3fa0*/  IMAD.SHL.U32 R13, R13, 0x10, RZ ;  /* 0x000000100d0d7824 */ /* 0x000fe200078e00ff */
[----:B------:R-:W-:Y:S02]  /*3fb0*/  SHF.R.S32.HI R12, RZ, 0x5, R4 ;  /* 0x00000005ff0c7819 */ /* 0x000fe40000011404 */
[----:B------:R-:W-:Y:S02]  /*3fc0*/  LOP3.LUT R3, R3, 0x200, RZ, 0xc0, !PT ;  /* 0x0000020003037812 */ /* 0x000fe400078ec0ff */
[----:B------:R-:W-:Y:S01]  /*3fd0*/  LOP3.LUT R13, R13, 0x10, RZ, 0xc0, !PT ;  /* 0x000000100d0d7812 */ /* 0x000fe200078ec0ff */
[----:B------:R-:W-:Y:S02]  /*3fe0*/  VIADD R20, R12, 0x1 ;  /* 0x000000010c147836 */ /* 0x000fe40000000000 */
[----:B------:R-:W-:-:S07]  /*3ff0*/  VIADD R19, R3, 0x2d380 ;  /* 0x0002d38003137836 */ /* 0x000fce0000000000 */
.L_x_88:
[----:B------:R-:W-:-:S03]  /*4000*/  UMOV UR4, 0xffffffff ;  /* 0xffffffff00047882 */ /* 0x000fc60000000000 */
[----:B------:R-:W-:Y:S05]  /*4010*/  BRA.DIV UR4, `(.L_x_78) ;  /* 0x0000002604787947 */ /* 0x000fea000b800000 */
[----:B------:R-:W-:-:S13]  /*4020*/  ELECT P6, URZ, PT ;  /* 0x00000000003f782f */ /* 0x000fda00038c0000 */
.L_x_140:
[----:B------:R-:W0:Y:S01]  /*4030*/  LDC R3, c[0x0][0x28c] ;  /* 0x0000a300ff037b82 */ /* 0x000e220000000800 */
[----:B------:R-:W-:Y:S01]  /*4040*/  BSSY B1, `(.L_x_79) ;  /* 0x0000038000017945 */ /* 0x000fe20003800000 */
[----:B0-----:R-:W-:-:S13]  /*4050*/  ISETP.LT.OR P6, PT, R3, 0x1, !P6 ;  /* 0x000000010300780c */ /* 0x001fda00077c1670 */
[----:B------:R-:W-:Y:S05]  /*4060*/  @P6 BRA `(.L_x_80) ;  /* 0x0000000000d46947 */ /* 0x000fea0003800000 */
[----:B------:R-:W-:Y:S02]  /*4070*/  IMAD R22, R22, 0x20, R13 ;  /* 0x0000002016167824 */ /* 0x000fe400078e020d */
[----:B------:R-:W-:Y:S02]  /*4080*/  IMAD.SHL.U32 R21, R21, 0x80, RZ ;  /* 0x0000008015157824 */ /* 0x000fe400078e00ff */
[----:B------:R-:W-:Y:S02]  /*4090*/  IMAD.MOV.U32 R23, RZ, RZ, RZ ;  /* 0x000000ffff177224 */ /* 0x000fe400078e00ff */
[----:B------:R-:W-:Y:S02]  /*40a0*/  IMAD.MOV.U32 R3, RZ, RZ, R20 ;  /* 0x000000ffff037224 */ /* 0x000fe400078e0014 */
[----:B------:R-:W-:Y:S02]  /*40b0*/  IMAD.MOV.U32 R4, RZ, RZ, R8 ;  /* 0x000000ffff047224 */ /* 0x000fe400078e0008 */
[----:B------:R-:W-:-:S07]  /*40c0*/  IMAD.MOV.U32 R14, RZ, RZ, R9 ;  /* 0x000000ffff0e7224 */ /* 0x000fce00078e0009 */
.L_x_83:
[----:B------:R-:W0:Y:S01]  /*40d0*/  S2R R24, SR_CgaCtaId ;  /* 0x0000000000187919 */ /* 0x000e220000008800 */
[----:B------:R-:W-:Y:S02]  /*40e0*/  MOV R5, 0x400 ;  /* 0x0000040000057802 */ /* 0x000fe40000000f00 */
[----:B------:R-:W-:-:S13]  /*40f0*/  ISETP.NE.AND P1, PT, R0, RZ, PT ;  /* 0x000000ff0000720c */ /* 0x000fda0003f25270 */
[----:B------:R-:W1:Y:S01]  /*4100*/  @!P1 LDC R7, c[0x0][0x500] ;  /* 0x00014000ff079b82 */ /* 0x000e620000000800 */
[----:B0-----:R-:W-:Y:S02]  /*4110*/  LEA R15, R24, R5, 0x18 ;  /* 0x00000005180f7211 */ /* 0x001fe400078ec0ff */
[----:B------:R-:W-:-:S03]  /*4120*/  SHF.L.U32 R5, R4, 0x1f, RZ ;  /* 0x0000001f04057819 */ /* 0x000fc600000006ff */
[----:B------:R-:W-:-:S04]  /*4130*/  IMAD R24, R14, 0x8, R15 ;  /* 0x000000080e187824 */ /* 0x000fc800078e020f */
[----:B------:R-:W0:Y:S02]  /*4140*/  SYNCS.PHASECHK.TRANS64.TRYWAIT P0, [R24+URZ+0x168], R5 ;  /* 0x00016805180075a7 */ /* 0x000e24000800017f */
[----:B01----:R-:W-:Y:S05]  /*4150*/  @!P0 BRA `(.L_x_81) ;  /* 0x0000002400488947 */ /* 0x003fea0003800000 */
.L_x_141:
[----:B0-----:R-:W-:Y:S01]  /*4160*/  PRMT R5, R10, 0x9910, RZ ;  /* 0x000099100a057816 */ /* 0x001fe200000000ff */
[----:B------:R0:W-:Y:S03]  /*4170*/  @!P1 SYNCS.ARRIVE.TRANS64 RZ, [R24+URZ], R7 ;  /* 0x0000000718ff99a7 */ /* 0x0001e6000800003f */
[----:B------:R-:W-:-:S13]  /*4180*/  ISETP.NE.AND P0, PT, R5, 0x2, PT ;  /* 0x000000020500780c */ /* 0x000fda0003f05270 */
[----:B0-----:R-:W-:Y:S05]  /*4190*/  @P0 BRA `(.L_x_82) ;  /* 0x0000000000040947 */ /* 0x001fea0003800000 */
[----:B------:R-:W-:Y:S01]  /*41a0*/  BPT.TRAP 0x1 ;  /* 0x000000040000795c */ /* 0x000fe20000300000 */
.L_x_82:
[----:B------:R-:W-:Y:S01]  /*41b0*/  R2UR UR13, R15 ;  /* 0x000000000f0d72ca */ /* 0x000fe200000e0000 */
[----:B------:R-:W-:Y:S01]  /*41c0*/  IMAD R15, R14, 0x1000, R15 ;  /* 0x000010000e0f7824 */ /* 0x000fe200078e020f */
[----:B------:R-:W-:Y:S01]  /*41d0*/  R2UR UR9, R24 ;  /* 0x00000000180972ca */ /* 0x000fe200000e0000 */
[C---:B------:R-:W-:Y:S01]  /*41e0*/  IMAD R5, R14.reuse, 0x400, R19 ;  /* 0x000004000e057824 */ /* 0x040fe200078e0213 */
[----:B------:R-:W-:Y:S01]  /*41f0*/  UIADD3 UR4, UP0, UR20, 0xf0, URZ ;  /* 0x000000f014047890 */ /* 0x000fe2000ff1e03f */
[----:B------:R-:W-:Y:S01]  /*4200*/  VIADD R3, R3, 0xffffffff ;  /* 0xffffffff03037836 */ /* 0x000fe20000000000 */
[----:B------:R-:W-:Y:S01]  /*4210*/  R2UR UR5, R15 ;  /* 0x000000000f0572ca */ /* 0x000fe200000e0000 */
[----:B------:R-:W-:Y:S01]  /*4220*/  UIADD3 UR22, UP1, UR20, 0x1f0, URZ ;  /* 0x000001f014167890 */ /* 0x000fe2000ff3e03f */
[----:B------:R-:W-:Y:S01]  /*4230*/  R2UR UR8, R5 ;  /* 0x00000000050872ca */ /* 0x000fe200000e0000 */
[----:B------:R-:W-:Y:S01]  /*4240*/  VIADD R14, R14, 0x1 ;  /* 0x000000010e0e7836 */ /* 0x000fe20000000000 */
[----:B------:R-:W-:Y:S01]  /*4250*/  R2UR UR11, R21 ;  /* 0x00000000150b72ca */ /* 0x000fe200000e0000 */
[----:B------:R-:W-:Y:S01]  /*4260*/  UIADD3.X UR23, URZ, UR21, URZ, UP1, !UPT ;  /* 0x000000153f177290 */ /* 0x000fe20008ffe43f */
[----:B------:R-:W-:Y:S01]  /*4270*/  R2UR UR10, R23 ;  /* 0x00000000170a72ca */ /* 0x000fe200000e0000 */
[----:B------:R-:W-:Y:S01]  /*4280*/  UMOV UR6, 0x0 ;  /* 0x0000000000067882 */ /* 0x000fe20000000000 */
[----:B------:R-:W-:Y:S01]  /*4290*/  R2UR UR12, R6 ;  /* 0x00000000060c72ca */ /* 0x000fe200000e0000 */
[----:B------:R-:W-:Y:S01]  /*42a0*/  UMOV UR7, 0x10000000 ;  /* 0x1000000000077882 */ /* 0x000fe20000000000 */
[----:B------:R-:W-:Y:S01]  /*42b0*/  R2UR UR18, R22 ;  /* 0x00000000161272ca */ /* 0x000fe200000e0000 */
[----:B------:R-:W-:Y:S01]  /*42c0*/  UMOV UR19, 0x30000 ;  /* 0x0003000000137882 */ /* 0x000fe20000000000 */
[----:B------:R-:W-:Y:S01]  /*42d0*/  ISETP.GT.AND P1, PT, R3, 0x1, PT ;  /* 0x000000010300780c */ /* 0x000fe20003f24270 */
[----:B------:R-:W-:Y:S01]  /*42e0*/  UIADD3 UR14, UR5, 0x380, URZ ;  /* 0x00000380050e7890 */ /* 0x000fe2000fffe03f */
[----:B------:R-:W-:Y:S01]  /*42f0*/  ISETP.NE.AND P0, PT, R14, 0x2d, PT ;  /* 0x0000002d0e00780c */ /* 0x000fe20003f05270 */
[----:B------:R-:W-:Y:S01]  /*4300*/  UIADD3.X UR5, URZ, UR21, URZ, UP0, !UPT ;  /* 0x000000153f057290 */ /* 0x000fe200087fe43f */
[----:B------:R-:W-:Y:S01]  /*4310*/  VIADD R23, R23, 0x20 ;  /* 0x0000002017177836 */ /* 0x000fe20000000000 */
[----:B------:R-:W-:Y:S01]  /*4320*/  UIADD3 UR13, UR13, UR8, URZ ;  /* 0x000000080d0d7290 */ /* 0x000fe2000fffe03f */
[----:B------:R-:W-:-:S02]  /*4330*/  SEL R5, RZ, 0x1, P0 ;  /* 0x00000001ff057807 */ /* 0x000fc40000000000 */
[----:B------:R-:W-:Y:S01]  /*4340*/  UMOV UR8, UR14 ;  /* 0x0000000e00087c82 */ /* 0x000fe20008000000 */
[----:B------:R-:W-:Y:S02]  /*4350*/  SEL R14, R14, RZ, P0 ;  /* 0x000000ff0e0e7207 */ /* 0x000fe40000000000 */
[----:B------:R-:W-:Y:S01]  /*4360*/  LOP3.LUT R4, R4, R5, RZ, 0x3c, !PT ;  /* 0x0000000504047212 */ /* 0x000fe200078e3cff */
[----:B------:R0:W-:Y:S02]  /*4370*/  UTMALDG.3D [UR8], [UR4], desc[UR6] ;  /* 0x00000608040075b4 */ /* 0x0001e40008011000 */
[----:B0-----:R-:W-:Y:S01]  /*4380*/  UMOV UR11, UR18 ;  /* 0x00000012000b7c82 */ /* 0x001fe20008000000 */
[----:B------:R-:W-:Y:S02]  /*4390*/  UMOV UR8, UR13 ;  /* 0x0000000d00087c82 */ /* 0x000fe40008000000 */
[----:B------:R0:W-:Y:S02]  /*43a0*/  UTMALDG.3D.MULTICAST [UR8], [UR22], UR19, desc[UR6] ;  /* 0x00000608160073b4 */ /* 0x0001e40008011813 */
[----:B0-----:R-:W-:Y:S05]  /*43b0*/  @P1 BRA `(.L_x_83) ;  /* 0xfffffffc00441947 */ /* 0x001fea000383ffff */
.L_x_80:
[----:B------:R-:W-:Y:S05]  /*43c0*/  BSYNC B1 ;  /* 0x0000000000017941 */ /* 0x000fea0003800000 */
.L_x_79:
[----:B------:R-:W-:Y:S01]  /*43d0*/  LOP3.LUT P1, RZ, R11, 0xff, RZ, 0xc0, !PT ;  /* 0x000000ff0bff7812 */ /* 0x000fe2000782c0ff */
[C---:B------:R-:W-:Y:S01]  /*43e0*/  IMAD.IADD R6, R12.reuse, 0x1, R9 ;  /* 0x000000010c067824 */ /* 0x040fe200078e0209 */
[----:B------:R-:W-:Y:S01]  /*43f0*/  ULDC.64 UR4, c[0x0][0x650] ;  /* 0x0001940000047ab9 */ /* 0x000fe20000000a00 */
[----:B------:R-:W-:Y:S01]  /*4400*/  ISETP.GE.U32.AND P2, PT, R12, 0x2d, PT ;  /* 0x0000002d0c00780c */ /* 0x000fe20003f46070 */
[----:B------:R-:W-:Y:S01]  /*4410*/  BSSY B1, `(.L_x_84) ;  /* 0x000006f000017945 */ /* 0x000fe20003800000 */
[C---:B------:R-:W-:Y:S01]  /*4420*/  IMAD.WIDE.U32 R4, R6.reuse, 0x6c16c16d, RZ ;  /* 0x6c16c16d06047825 */ /* 0x040fe200078e00ff */
[C---:B------:R-:W-:Y:S02]  /*4430*/  ISETP.GT.U32.AND P0, PT, R6.reuse, 0x2c, PT ;  /* 0x0000002c0600780c */ /* 0x040fe40003f04070 */
[----:B------:R-:W-:Y:S01]  /*4440*/  PRMT R11, RZ, 0x7610, R11 ;  /* 0x00007610ff0b7816 */ /* 0x000fe2000000000b */
[----:B------:R-:W-:Y:S01]  /*4450*/  IMAD.IADD R4, R6, 0x1, -R5 ;  /* 0x0000000106047824 */ /* 0x000fe200078e0a05 */
[----:B------:R-:W-:Y:S01]  /*4460*/  ISETP.LT.U32.AND P0, PT, R12, 0x2d, P0 ;  /* 0x0000002d0c00780c */ /* 0x000fe20000701070 */
[----:B------:R-:W-:-:S02]  /*4470*/  IMAD.MOV.U32 R21, RZ, RZ, -0x1 ;  /* 0xffffffffff157424 */ /* 0x000fc400078e00ff */
[----:B------:R-:W0:Y:S01]  /*4480*/  @P1 S2R R14, SR_CgaCtaId ;  /* 0x00000000000e1919 */ /* 0x000e220000008800 */
[----:B------:R-:W-:Y:S01]  /*4490*/  @P1 MOV R3, 0x400 ;  /* 0x0000040000031802 */ /* 0x000fe20000000f00 */
[----:B------:R-:W-:Y:S01]  /*44a0*/  IMAD.MOV.U32 R22, RZ, RZ, -0x1 ;  /* 0xffffffffff167424 */ /* 0x000fe200078e00ff */
[----:B------:R-:W-:-:S04]  /*44b0*/  LEA.HI R4, R4, R5, RZ, 0x1f ;  /* 0x0000000504047211 */ /* 0x000fc800078ff8ff */
[----:B------:R-:W-:Y:S02]  /*44c0*/  SHF.R.U32.HI R9, RZ, 0x5, R4 ;  /* 0x00000005ff097819 */ /* 0x000fe40000011604 */
[----:B0-----:R-:W-:Y:S02]  /*44d0*/  @P1 LEA R14, R14, R3, 0x18 ;  /* 0x000000030e0e1211 */ /* 0x001fe400078ec0ff */
[----:B------:R-:W-:Y:S02]  /*44e0*/  SEL R3, RZ, 0x1, !P0 ;  /* 0x00000001ff037807 */ /* 0x000fe40004000000 */
[----:B------:R-:W-:Y:S01]  /*44f0*/  IADD3 R2, P0, R2, UR36, RZ ;  /* 0x0000002402027c10 */ /* 0x000fe2000ff1e0ff */
[----:B------:R0:W-:Y:S01]  /*4500*/  @P1 SYNCS.ARRIVE.TRANS64.A1T0 RZ, [R14+URZ+0x2e8], RZ ;  /* 0x0002e8ff0eff19a7 */ /* 0x0001e2000810003f */
[----:B------:R-:W-:Y:S02]  /*4510*/  LOP3.LUT R8, R8, R3, RZ, 0x3c, !PT ;  /* 0x0000000308087212 */ /* 0x000fe400078e3cff */
[----:B------:R-:W-:-:S02]  /*4520*/  IADD3.X R17, R17, UR42, RZ, P0, !PT ;  /* 0x0000002a11117c10 */ /* 0x000fc400087fe4ff */
[----:B------:R-:W-:Y:S02]  /*4530*/  ISETP.GE.U32.AND P0, PT, R2, UR4, PT ;  /* 0x0000000402007c0c */ /* 0x000fe4000bf06070 */
[----:B------:R-:W-:Y:S01]  /*4540*/  @P2 LOP3.LUT R8, R8, 0x1, R9, 0x78, !PT ;  /* 0x0000000108082812 */ /* 0x000fe200078e7809 */
[----:B------:R-:W-:Y:S01]  /*4550*/  IMAD R9, R9, -0x2d, R6 ;  /* 0xffffffd309097824 */ /* 0x000fe200078e0206 */
[----:B------:R-:W-:Y:S01]  /*4560*/  ISETP.GE.U32.AND.EX P0, PT, R17, UR5, PT, P0 ;  /* 0x0000000511007c0c */ /* 0x000fe2000bf06100 */
[----:B------:R-:W-:Y:S01]  /*4570*/  IMAD.MOV.U32 R6, RZ, RZ, -0x1 ;  /* 0xffffffffff067424 */ /* 0x000fe200078e00ff */
[----:B------:R-:W-:-:S11]  /*4580*/  PRMT R3, RZ, 0x7610, R3 ;  /* 0x00007610ff037816 */ /* 0x000fd60000000003 */
[----:B0-----:R-:W-:Y:S05]  /*4590*/  @P0 BRA `(.L_x_85) ;  /* 0x0000000400580947 */ /* 0x001fea0003800000 */
[----:B------:R-:W0:Y:S01]  /*45a0*/  S2R R21, SR_CTAID.X ;  /* 0x0000000000157919 */ /* 0x000e220000002500 */
[----:B------:R-:W-:Y:S01]  /*45b0*/  ULDC.64 UR4, c[0x0][0x628] ;  /* 0x00018a0000047ab9 */ /* 0x000fe20000000a00 */
[----:B------:R-:W-:Y:S01]  /*45c0*/  ULDC UR7, c[0x0][0x630] ;  /* 0x00018c0000077ab9 */ /* 0x000fe20000000800 */
[----:B------:R-:W-:Y:S01]  /*45d0*/  ISETP.NE.U32.AND P0, PT, RZ, UR4, PT ;  /* 0x00000004ff007c0c */ /* 0x000fe2000bf05070 */
[----:B------:R-:W1:Y:S01]  /*45e0*/  S2R R15, SR_CTAID.Y ;  /* 0x00000000000f7919 */ /* 0x000e620000002600 */
[----:B------:R-:W-:Y:S01]  /*45f0*/  ULDC UR8, c[0x0][0x150] ;  /* 0x0000540000087ab9 */ /* 0x000fe20000000800 */
[----:B------:R-:W-:Y:S01]  /*4600*/  IMAD.MOV.U32 R4, RZ, RZ, R2 ;  /* 0x000000ffff047224 */ /* 0x000fe200078e0002 */
[----:B------:R-:W-:Y:S01]  /*4610*/  ISETP.NE.AND.EX P0, PT, RZ, UR5, PT, P0 ;  /* 0x00000005ff007c0c */ /* 0x000fe2000bf05300 */
[----:B------:R-:W-:Y:S01]  /*4620*/  IMAD.MOV.U32 R5, RZ, RZ, R17 ;  /* 0x000000ffff057224 */ /* 0x000fe200078e0011 */
[----:B0-----:R-:W-:-:S11]  /*4630*/  I2FP.F32.U32 R22, R21 ;  /* 0x0000001500167245 */ /* 0x001fd60000201000 */
[----:B------:R-:W-:Y:S05]  /*4640*/  @!P0 BRA `(.L_x_86) ;  /* 0x0000000000288947 */ /* 0x000fea0003800000 */
[----:B------:R-:W-:Y:S02]  /*4650*/  ULDC UR6, c[0x0][0x634] ;  /* 0x00018d0000067ab9 */ /* 0x000fe40000000800 */
[----:B------:R-:W-:-:S05]  /*4660*/  IADD3 R5, P0, R2, UR6, RZ ;  /* 0x0000000602057c10 */ /* 0x000fca000ff1e0ff */
[----:B------:R-:W-:-:S04]  /*4670*/  IMAD.X R3, RZ, RZ, R17, P0 ;  /* 0x000000ffff037224 */ /* 0x000fc800000e0611 */
[----:B------:R-:W-:-:S04]  /*4680*/  IMAD.WIDE.U32 R6, R3, UR4, RZ ;  /* 0x0000000403067c25 */ /* 0x000fc8000f8e00ff */
[----:B------:R-:W-:-:S04]  /*4690*/  IMAD.WIDE.U32 R6, P0, R5, UR5, R6 ;  /* 0x0000000505067c25 */ /* 0x000fc8000f800006 */
[----:B------:R-:W-:-:S04]  /*46a0*/  IMAD.WIDE.U32 R4, R5, UR4, RZ ;  /* 0x0000000405047c25 */ /* 0x000fc8000f8e00ff */
[----:B------:R-:W-:Y:S01]  /*46b0*/  IMAD.MOV.U32 R4, RZ, RZ, R7 ;  /* 0x000000ffff047224 */ /* 0x000fe200078e0007 */
[----:B------:R-:W-:Y:S01]  /*46c0*/  IADD3 RZ, P1, R5, R6, RZ ;  /* 0x0000000605ff7210 */ /* 0x000fe20007f3e0ff */
[----:B------:R-:W-:-:S04]  /*46d0*/  IMAD.X R5, RZ, RZ, RZ, P0 ;  /* 0x000000ffff057224 */ /* 0x000fc800000e06ff */
[----:B------:R-:W-:-:S08]  /*46e0*/  IMAD.WIDE.U32.X R4, R3, UR5, R4, P1 ;  /* 0x0000000503047c25 */ /* 0x000fd000088e0404 */
.L_x_86:
[--C-:B------:R-:W-:Y:S01]  /*46f0*/  SHF.R.U64 R14, R4, UR7, R5.reuse ;  /* 0x00000007040e7c19 */ /* 0x100fe20008001205 */
[----:B------:R-:W-:Y:S01]  /*4700*/  FMUL R22, R22, UR8 ;  /* 0x0000000816167c20 */ /* 0x000fe20008400000 */
[----:B------:R-:W-:Y:S01]  /*4710*/  SHF.R.U32.HI R3, RZ, UR7, R5 ;  /* 0x00000007ff037c19 */ /* 0x000fe20008011605 */
[----:B------:R-:W0:Y:S01]  /*4720*/  LDC R6, c[0x0][0x144] ;  /* 0x00005100ff067b82 */ /* 0x000e220000000800 */
[----:B------:R-:W-:Y:S01]  /*4730*/  IADD3 R4, P0, RZ, -R14, RZ ;  /* 0x8000000eff047210 */ /* 0x000fe20007f1e0ff */
[----:B------:R-:W-:Y:S01]  /*4740*/  ULDC.64 UR4, c[0x0][0x620] ;  /* 0x0001880000047ab9 */ /* 0x000fe20000000a00 */
[----:B-1----:R-:W-:Y:S01]  /*4750*/  I2FP.F32.U32 R5, R15 ;  /* 0x0000000f00057245 */ /* 0x002fe20000201000 */
[----:B------:R-:W1:Y:S01]  /*4760*/  F2I.U32.TRUNC.NTZ R22, R22 ;  /* 0x0000001600167305 */ /* 0x000e62000020f000 */
[----:B------:R-:W-:Y:S01]  /*4770*/  ULDC UR6, c[0x0][0x154] ;  /* 0x0000550000067ab9 */ /* 0x000fe20000000800 */
[----:B------:R-:W-:Y:S01]  /*4780*/  IMAD.X R3, RZ, RZ, ~R3, P0 ;  /* 0x000000ffff037224 */ /* 0x000fe200000e0e03 */
[----:B------:R-:W-:Y:S01]  /*4790*/  ISETP.NE.AND P2, PT, R16, 0x1, PT ;  /* 0x000000011000780c */ /* 0x000fe20003f45270 */
[----:B------:R-:W-:Y:S01]  /*47a0*/  FMUL R23, R5, UR6 ;  /* 0x0000000605177c20 */ /* 0x000fe20008400000 */
[----:B------:R-:W2:Y:S01]  /*47b0*/  LDC R24, c[0x0][0x148] ;  /* 0x00005200ff187b82 */ /* 0x000ea20000000800 */
[----:B------:R-:W-:Y:S01]  /*47c0*/  IMAD R3, R3, UR4, RZ ;  /* 0x0000000403037c24 */ /* 0x000fe2000f8e02ff */
[----:B------:R-:W-:-:S02]  /*47d0*/  ULDC.64 UR6, c[0x0][0x640] ;  /* 0x0001900000067ab9 */ /* 0x000fc40000000a00 */
[----:B------:R-:W-:Y:S01]  /*47e0*/  ISETP.NE.U32.AND P0, PT, RZ, UR6, PT ;  /* 0x00000006ff007c0c */ /* 0x000fe2000bf05070 */
[C---:B------:R-:W-:Y:S01]  /*47f0*/  IMAD R7, R4.reuse, UR5, R3 ;  /* 0x0000000504077c24 */ /* 0x040fe2000f8e0203 */
[----:B------:R-:W3:Y:S01]  /*4800*/  F2I.U32.TRUNC.NTZ R23, R23 ;  /* 0x0000001700177305 */ /* 0x000ee2000020f000 */
[----:B------:R-:W-:Y:S01]  /*4810*/  IMAD.MOV.U32 R3, RZ, RZ, R17 ;  /* 0x000000ffff037224 */ /* 0x000fe200078e0011 */
[----:B------:R-:W-:Y:S01]  /*4820*/  ISETP.NE.AND.EX P0, PT, RZ, UR7, PT, P0 ;  /* 0x00000007ff007c0c */ /* 0x000fe2000bf05300 */
[----:B-1----:R-:W-:Y:S02]  /*4830*/  IMAD.MOV R22, RZ, RZ, -R22 ;  /* 0x000000ffff167224 */ /* 0x002fe400078e0a16 */
[----:B------:R-:W-:Y:S01]  /*4840*/  IMAD.WIDE.U32 R4, R4, UR4, R2 ;  /* 0x0000000404047c25 */ /* 0x000fe2000f8e0002 */
[----:B------:R-:W-:-:S03]  /*4850*/  ULDC UR4, c[0x0][0x618] ;  /* 0x0001860000047ab9 */ /* 0x000fc60000000800 */
[----:B------:R-:W-:Y:S02]  /*4860*/  IMAD.IADD R5, R5, 0x1, R7 ;  /* 0x0000000105057824 */ /* 0x000fe400078e0207 */
[----:B0-----:R-:W-:-:S03]  /*4870*/  IMAD R3, R6, R22, R21 ;  /* 0x0000001606037224 */ /* 0x001fc600078e0215 */
[----:B------:R-:W-:Y:S01]  /*4880*/  SHF.R.U64 R21, R4, UR4, R5 ;  /* 0x0000000404157c19 */ /* 0x000fe20008001205 */
[----:B---3--:R-:W-:Y:S01]  /*4890*/  IMAD.MOV R6, RZ, RZ, -R23 ;  /* 0x000000ffff067224 */ /* 0x008fe200078e0a17 */
[----:B------:R-:W-:Y:S01]  /*48a0*/  SHF.R.U32.HI R4, RZ, UR4, R5 ;  /* 0x00000004ff047c19 */ /* 0x000fe20008011605 */
[----:B------:R-:W-:Y:S02]  /*48b0*/  ULDC UR4, c[0x0][0x608] ;  /* 0x0001820000047ab9 */ /* 0x000fe40000000800 */
[----:B--2---:R-:W-:Y:S01]  /*48c0*/  @P2 IMAD R3, R24, R6, R15 ;  /* 0x0000000618032224 */ /* 0x004fe200078e020f */
[--C-:B------:R-:W-:Y:S02]  /*48d0*/  SHF.R.U64 R22, R21, UR4, R4.reuse ;  /* 0x0000000415167c19 */ /* 0x100fe40008001204 */
[----:B------:R-:W-:Y:S01]  /*48e0*/  SHF.R.U32.HI R5, RZ, UR4, R4 ;  /* 0x00000004ff057c19 */ /* 0x000fe20008011604 */
[----:B------:R-:W-:-:S03]  /*48f0*/  ULDC UR4, c[0x0][0x658] ;  /* 0x0001960000047ab9 */ /* 0x000fc60000000800 */
[--C-:B------:R-:W-:Y:S02]  /*4900*/  SHF.R.U64 R15, R22, UR4, R5.reuse ;  /* 0x00000004160f7c19 */ /* 0x100fe40008001205 */
[----:B------:R-:W-:-:S03]  /*4910*/  SHF.R.U32.HI R23, RZ, UR4, R5 ;  /* 0x00000004ff177c19 */ /* 0x000fc60008011605 */
[----:B------:R-:W-:Y:S02]  /*4920*/  IMAD.MOV.U32 R6, RZ, RZ, R15 ;  /* 0x000000ffff067224 */ /* 0x000fe400078e000f */
[----:B------:R-:W-:Y:S01]  /*4930*/  IMAD.MOV.U32 R5, RZ, RZ, R23 ;  /* 0x000000ffff057224 */ /* 0x000fe200078e0017 */
[----:B------:R-:W-:Y:S06]  /*4940*/  @!P0 BRA `(.L_x_87) ;  /* 0x00000000002c8947 */ /* 0x000fec0003800000 */
        /* <DEDUP_REMOVED lines=9> */
[----:B------:R-:W-:-:S04]  /*49e0*/  IMAD.WIDE.U32.X R4, R23, UR7, R4, P1 ;  /* 0x0000000717047c25 */ /* 0x000fc800088e0404 */
[----:B------:R-:W-:-:S07]  /*49f0*/  IMAD.MOV.U32 R6, RZ, RZ, R4 ;  /* 0x000000ffff067224 */ /* 0x000fce00078e0004 */
.L_x_87:
[----:B------:R-:W-:Y:S01]  /*4a00*/  ULDC UR4, c[0x0][0x648] ;  /* 0x0001920000047ab9 */ /* 0x000fe20000000800 */
[----:B------:R-:W-:Y:S01]  /*4a10*/  LOP3.LUT R4, R22, UR16, RZ, 0xc0, !PT ;  /* 0x0000001016047c12 */ /* 0x000fe2000f8ec0ff */
[----:B------:R-:W-:Y:S01]  /*4a20*/  ULDC UR5, c[0x0][0x610] ;  /* 0x0001840000057ab9 */ /* 0x000fe20000000800 */
[----:B------:R-:W-:Y:S01]  /*4a30*/  SHF.R.U64 R5, R6, UR4, R5 ;  /* 0x0000000406057c19 */ /* 0x000fe20008001205 */
[----:B------:R-:W-:Y:S01]  /*4a40*/  ULDC UR4, c[0x0][0x638] ;  /* 0x00018e0000047ab9 */ /* 0x000fe20000000800 */
[----:B------:R-:W-:-:S03]  /*4a50*/  LOP3.LUT R22, R21, UR15, RZ, 0xc0, !PT ;  /* 0x0000000f15167c12 */ /* 0x000fc6000f8ec0ff */
[----:B------:R-:W-:Y:S02]  /*4a60*/  IMAD.MOV R6, RZ, RZ, -R5 ;  /* 0x000000ffff067224 */ /* 0x000fe400078e0a05 */
[----:B------:R-:W-:Y:S02]  /*4a70*/  IMAD R4, R5, UR17, R4 ;  /* 0x0000001105047c24 */ /* 0x000fe4000f8e0204 */
[----:B------:R-:W-:Y:S01]  /*4a80*/  IMAD R15, R6, UR4, R15 ;  /* 0x00000004060f7c24 */ /* 0x000fe2000f8e020f */
[----:B------:R-:W-:Y:S01]  /*4a90*/  ULDC UR4, c[0x0][0x600] ;  /* 0x0001800000047ab9 */ /* 0x000fe20000000800 */
[----:B------:R-:W-:Y:S02]  /*4aa0*/  IMAD R21, R4, UR5, R3 ;  /* 0x0000000504157c24 */ /* 0x000fe4000f8e0203 */
[----:B------:R-:W-:Y:S02]  /*4ab0*/  IMAD R4, R15, UR4, R22 ;  /* 0x000000040f047c24 */ /* 0x000fe4000f8e0216 */
[----:B------:R-:W-:-:S02]  /*4ac0*/  IMAD.MOV.U32 R3, RZ, RZ, 0x1 ;  /* 0x00000001ff037424 */ /* 0x000fc400078e00ff */
[----:B------:R-:W-:Y:S01]  /*4ad0*/  IMAD.MOV.U32 R6, RZ, RZ, R14 ;  /* 0x000000ffff067224 */ /* 0x000fe200078e000e */
[----:B------:R-:W-:Y:S02]  /*4ae0*/  SEL R22, R4, R21, !P2 ;  /* 0x0000001504167207 */ /* 0x000fe40005000000 */
[----:B------:R-:W-:-:S07]  /*4af0*/  SEL R21, R21, R4, !P2 ;  /* 0x0000000415157207 */ /* 0x000fce0005000000 */
.L_x_85:
[----:B------:R-:W-:Y:S05]  /*4b00*/  BSYNC B1 ;  /* 0x0000000000017941 */ /* 0x000fea0003800000 */
.L_x_84:
[----:B------:R-:W-:-:S13]  /*4b10*/  LOP3.LUT P0, RZ, R3, 0xff, RZ, 0xc0, !PT ;  /* 0x000000ff03ff7812 */ /* 0x000fda000780c0ff */
[----:B------:R-:W-:Y:S05]  /*4b20*/  @P0 BRA `(.L_x_88) ;  /* 0xfffffff400340947 */ /* 0x000fea000383ffff */
[----:B------:R-:W-:Y:S05]  /*4b30*/  BSYNC B0 ;  /* 0x0000000000007941 */ /* 0x000fea0003800000 */
.L_x_77:
[----:B------:R-:W-:-:S03]  /*4b40*/  UMOV UR4, 0xffffffff ;  /* 0xffffffff00047882 */ /* 0x000fc60000000000 */
[----:B------:R-:W-:Y:S05]  /*4b50*/  BRA.DIV UR4, `(.L_x_89) ;  /* 0x0000001a04dc7947 */ /* 0x000fea000b800000 */
[----:B------:R-:W-:-:S13]  /*4b60*/  ELECT P6, URZ, PT ;  /* 0x00000000003f782f */ /* 0x000fda00038c0000 */
.L_x_144:
[----:B------:R-:W-:Y:S04]  /*4b70*/  BSSY B0, `(.L_x_90) ;  /* 0x000019c000007945 */ /* 0x000fe80003800000 */
[----:B------:R-:W-:Y:S05]  /*4b80*/  @!P6 BRA `(.L_x_91) ;  /* 0x000000180068e947 */ /* 0x000fea0003800000 */
[----:B------:R-:W-:-:S04]  /*4b90*/  LOP3.LUT R18, R18, 0x2, RZ, 0xfc, !PT ;  /* 0x0000000212127812 */ /* 0x000fc800078efcff */
[----:B------:R-:W-:-:S13]  /*4ba0*/  ISETP.NE.AND P0, PT, R18, 0x3, PT ;  /* 0x000000031200780c */ /* 0x000fda0003f05270 */
[----:B------:R-:W-:Y:S05]  /*4bb0*/  @!P0 BRA `(.L_x_92) ;  /* 0x0000000000048947 */ /* 0x000fea0003800000 */
[----:B------:R-:W-:Y:S01]  /*4bc0*/  BPT.TRAP 0x1 ;  /* 0x000000040000795c */ /* 0x000fe20000300000 */
.L_x_92:
[----:B------:R-:W0:Y:S01]  /*4bd0*/  S2R R3, SR_CgaCtaId ;  /* 0x0000000000037919 */ /* 0x000e220000008800 */
[----:B------:R-:W-:Y:S02]  /*4be0*/  MOV R0, 0x400 ;  /* 0x0000040000007802 */ /* 0x000fe40000000f00 */
[----:B------:R-:W-:Y:S02]  /*4bf0*/  SHF.L.U32 R2, R8, 0x1f, RZ ;  /* 0x0000001f08027819 */ /* 0x000fe400000006ff */
[----:B0-----:R-:W-:-:S05]  /*4c00*/  LEA R0, R3, R0, 0x18 ;  /* 0x0000000003007211 */ /* 0x001fca00078ec0ff */
[----:B------:R-:W-:-:S04]  /*4c10*/  VIADD R0, R0, 0x168 ;  /* 0x0000016800007836 */ /* 0x000fc80000000000 */
[C---:B------:R-:W-:Y:S02]  /*4c20*/  IMAD R5, R9.reuse, 0x8, R0 ;  /* 0x0000000809057824 */ /* 0x040fe400078e0200 */
[----:B------:R-:W-:Y:S02]  /*4c30*/  VIADD R9, R9, 0x1 ;  /* 0x0000000109097836 */ /* 0x000fe40000000000 */
[----:B------:R-:W0:Y:S03]  /*4c40*/  SYNCS.PHASECHK.TRANS64.TRYWAIT P0, [R5+URZ], R2 ;  /* 0x00000002050075a7 */ /* 0x000e26000800017f */
[----:B------:R-:W-:-:S04]  /*4c50*/  ISETP.NE.AND P1, PT, R9, 0x2d, PT ;  /* 0x0000002d0900780c */ /* 0x000fc80003f25270 */
[----:B------:R-:W-:Y:S02]  /*4c60*/  SEL R3, RZ, 0x1, P1 ;  /* 0x00000001ff037807 */ /* 0x000fe40000800000 */
[----:B------:R-:W-:Y:S02]  /*4c70*/  SEL R9, R9, RZ, P1 ;  /* 0x000000ff09097207 */ /* 0x000fe40000800000 */
[----:B------:R-:W-:-:S03]  /*4c80*/  LOP3.LUT R8, R8, R3, RZ, 0x3c, !PT ;  /* 0x0000000308087212 */ /* 0x000fc600078e3cff */
[----:B------:R-:W-:Y:S01]  /*4c90*/  IMAD R7, R9, 0x8, R0 ;  /* 0x0000000809077824 */ /* 0x000fe200078e0200 */
[----:B------:R-:W-:Y:S01]  /*4ca0*/  SHF.L.U32 R4, R8, 0x1f, RZ ;  /* 0x0000001f08047819 */ /* 0x000fe200000006ff */
[----:B0-----:R-:W-:Y:S06]  /*4cb0*/  @!P0 BRA `(.L_x_93) ;  /* 0x0000001800a48947 */ /* 0x001fec0003800000 */
.L_x_145:
[----:B------:R-:W1:Y:S01]  /*4cc0*/  SYNCS.PHASECHK.TRANS64.TRYWAIT P0, [R7+URZ], R4 ;  /* 0x00000004070075a7 */ /* 0x000e62000800017f */
[----:B0-----:R-:W-:-:S05]  /*4cd0*/  VIADD R2, R9, 0x1 ;  /* 0x0000000109027836 */ /* 0x001fca0000000000 */
[----:B------:R-:W-:-:S04]  /*4ce0*/  ISETP.NE.AND P1, PT, R2, 0x2d, PT ;  /* 0x0000002d0200780c */ /* 0x000fc80003f25270 */
[----:B------:R-:W-:Y:S02]  /*4cf0*/  SEL R3, RZ, 0x1, P1 ;  /* 0x00000001ff037807 */ /* 0x000fe40000800000 */
[----:B------:R-:W-:Y:S02]  /*4d00*/  SEL R9, R2, RZ, P1 ;  /* 0x000000ff02097207 */ /* 0x000fe40000800000 */
[----:B------:R-:W-:-:S03]  /*4d10*/  LOP3.LUT R8, R8, R3, RZ, 0x3c, !PT ;  /* 0x0000000308087212 */ /* 0x000fc600078e3cff */
[----:B------:R-:W-:Y:S01]  /*4d20*/  IMAD R6, R9, 0x8, R0 ;  /* 0x0000000809067824 */ /* 0x000fe200078e0200 */
[----:B------:R-:W-:Y:S01]  /*4d30*/  SHF.L.U32 R5, R8, 0x1f, RZ ;  /* 0x0000001f08057819 */ /* 0x000fe200000006ff */
[----:B-1----:R-:W-:Y:S06]  /*4d40*/  @!P0 BRA `(.L_x_94) ;  /* 0x0000001800948947 */ /* 0x002fec0003800000 */
.L_x_146:
[----:B------:R-:W1:Y:S01]  /*4d50*/  SYNCS.PHASECHK.TRANS64.TRYWAIT P0, [R6+URZ], R5 ;  /* 0x00000005060075a7 */ /* 0x000e62000800017f */
[----:B------:R-:W-:-:S05]  /*4d60*/  VIADD R2, R9, 0x1 ;  /* 0x0000000109027836 */ /* 0x000fca0000000000 */
[----:B------:R-:W-:-:S04]  /*4d70*/  ISETP.NE.AND P1, PT, R2, 0x2d, PT ;  /* 0x0000002d0200780c */ /* 0x000fc80003f25270 */
[----:B------:R-:W-:Y:S02]  /*4d80*/  SEL R3, RZ, 0x1, P1 ;  /* 0x00000001ff037807 */ /* 0x000fe40000800000 */
[----:B0-----:R-:W-:Y:S02]  /*4d90*/  SEL R7, R2, RZ, P1 ;  /* 0x000000ff02077207 */ /* 0x001fe40000800000 */
[----:B------:R-:W-:-:S03]  /*4da0*/  LOP3.LUT R8, R8, R3, RZ, 0x3c, !PT ;  /* 0x0000000308087212 */ /* 0x000fc600078e3cff */
[----:B------:R-:W-:Y:S01]  /*4db0*/  IMAD R9, R7, 0x8, R0 ;  /* 0x0000000807097824 */ /* 0x000fe200078e0200 */
[----:B------:R-:W-:Y:S01]  /*4dc0*/  SHF.L.U32 R4, R8, 0x1f, RZ ;  /* 0x0000001f08047819 */ /* 0x000fe200000006ff */
[----:B-1----:R-:W-:Y:S06]  /*4dd0*/  @!P0 BRA `(.L_x_95) ;  /* 0x0000001800848947 */ /* 0x002fec0003800000 */
.L_x_147:
[----:B------:R-:W1:Y:S01]  /*4de0*/  SYNCS.PHASECHK.TRANS64.TRYWAIT P0, [R9+URZ], R4 ;  /* 0x00000004090075a7 */ /* 0x000e62000800017f */
[----:B------:R-:W-:-:S05]  /*4df0*/  VIADD R2, R7, 0x1 ;  /* 0x0000000107027836 */ /* 0x000fca0000000000 */
[----:B------:R-:W-:-:S04]  /*4e00*/  ISETP.NE.AND P1, PT, R2, 0x2d, PT ;  /* 0x0000002d0200780c */ /* 0x000fc80003f25270 */
[----:B------:R-:W-:Y:S02]  /*4e10*/  SEL R3, RZ, 0x1, P1 ;  /* 0x00000001ff037807 */ /* 0x000fe40000800000 */
[----:B------:R-:W-:Y:S02]  /*4e20*/  SEL R7, R2, RZ, P1 ;  /* 0x000000ff02077207 */ /* 0x000fe40000800000 */
[----:B------:R-:W-:-:S03]  /*4e30*/  LOP3.LUT R8, R8, R3, RZ, 0x3c, !PT ;  /* 0x0000000308087212 */ /* 0x000fc600078e3cff */
[----:B0-----:R-:W-:Y:S01]  /*4e40*/  IMAD R6, R7, 0x8, R0 ;  /* 0x0000000807067824 */ /* 0x001fe200078e0200 */
[----:B------:R-:W-:Y:S01]  /*4e50*/  SHF.L.U32 R5, R8, 0x1f, RZ ;  /* 0x0000001f08057819 */ /* 0x000fe200000006ff */
[----:B-1----:R-:W-:Y:S06]  /*4e60*/  @!P0 BRA `(.L_x_96) ;  /* 0x0000001800748947 */ /* 0x002fec0003800000 */
.L_x_148:
        /* <DEDUP_REMOVED lines=9> */
.L_x_149:
        /* <DEDUP_REMOVED lines=9> */
.L_x_150:
        /* <DEDUP_REMOVED lines=9> */
.L_x_151:
        /* <DEDUP_REMOVED lines=9> */
.L_x_152:
        /* <DEDUP_REMOVED lines=9> */
.L_x_153:
        /* <DEDUP_REMOVED lines=9> */
.L_x_154:
        /* <DEDUP_REMOVED lines=9> */
.L_x_155:
        /* <DEDUP_REMOVED lines=9> */
.L_x_156:
        /* <DEDUP_REMOVED lines=9> */
.L_x_157:
        /* <DEDUP_REMOVED lines=9> */
.L_x_158:
        /* <DEDUP_REMOVED lines=9> */
.L_x_159:
        /* <DEDUP_REMOVED lines=9> */
.L_x_160:
        /* <DEDUP_REMOVED lines=9> */
.L_x_161:
        /* <DEDUP_REMOVED lines=9> */
.L_x_162:
        /* <DEDUP_REMOVED lines=9> */
.L_x_163:
        /* <DEDUP_REMOVED lines=9> */
.L_x_164:
        /* <DEDUP_REMOVED lines=9> */
.L_x_165:
        /* <DEDUP_REMOVED lines=9> */
.L_x_166:
        /* <DEDUP_REMOVED lines=9> */
.L_x_167:
        /* <DEDUP_REMOVED lines=9> */
.L_x_168:
        /* <DEDUP_REMOVED lines=9> */
.L_x_169:
        /* <DEDUP_REMOVED lines=9> */
.L_x_170:
        /* <DEDUP_REMOVED lines=9> */
.L_x_171:
        /* <DEDUP_REMOVED lines=9> */
.L_x_172:
        /* <DEDUP_REMOVED lines=9> */
.L_x_173:
        /* <DEDUP_REMOVED lines=9> */
.L_x_174:
        /* <DEDUP_REMOVED lines=9> */
.L_x_175:
        /* <DEDUP_REMOVED lines=9> */
.L_x_176:
        /* <DEDUP_REMOVED lines=9> */
.L_x_177:
        /* <DEDUP_REMOVED lines=9> */
.L_x_178:
        /* <DEDUP_REMOVED lines=9> */
.L_x_179:
        /* <DEDUP_REMOVED lines=9> */
.L_x_180:
        /* <DEDUP_REMOVED lines=9> */
.L_x_181:
        /* <DEDUP_REMOVED lines=9> */
.L_x_182:
        /* <DEDUP_REMOVED lines=9> */
.L_x_183:
        /* <DEDUP_REMOVED lines=9> */
.L_x_184:
        /* <DEDUP_REMOVED lines=9> */
.L_x_185:
[----:B------:R-:W1:Y:S01]  /*6340*/  SYNCS.PHASECHK.TRANS64.TRYWAIT P0, [R9+URZ], R4 ;  /* 0x00000004090075a7 */ /* 0x000e62000800017f */
[----:B------:R-:W-:-:S05]  /*6350*/  VIADD R2, R7, 0x1 ;  /* 0x0000000107027836 */ /* 0x000fca0000000000 */
[----:B------:R-:W-:-:S04]  /*6360*/  ISETP.NE.AND P1, PT, R2, 0x2d, PT ;  /* 0x0000002d0200780c */ /* 0x000fc80003f25270 */
[----:B------:R-:W-:Y:S02]  /*6370*/  SEL R3, RZ, 0x1, P1 ;  /* 0x00000001ff037807 */ /* 0x000fe40000800000 */
[----:B------:R-:W-:Y:S02]  /*6380*/  SEL R7, R2, RZ, P1 ;  /* 0x000000ff02077207 */ /* 0x000fe40000800000 */
[----:B------:R-:W-:-:S03]  /*6390*/  LOP3.LUT R8, R8, R3, RZ, 0x3c, !PT ;  /* 0x0000000308087212 */ /* 0x000fc600078e3cff */
[----:B------:R-:W-:Y:S01]  /*63a0*/  IMAD R10, R7, 0x8, R0 ;  /* 0x00000008070a7824 */ /* 0x000fe200078e0200 */
[----:B0-----:R-:W-:Y:S01]  /*63b0*/  SHF.L.U32 R5, R8, 0x1f, RZ ;  /* 0x0000001f08057819 */ /* 0x001fe200000006ff */
[----:B-1----:R-:W-:Y:S06]  /*63c0*/  @!P0 BRA `(.L_x_134) ;  /* 0x0000001000148947 */ /* 0x002fec0003800000 */
.L_x_186:
[----:B------:R-:W1:Y:S01]  /*63d0*/  SYNCS.PHASECHK.TRANS64.TRYWAIT P0, [R10+URZ], R5 ;  /* 0x000000050a0075a7 */ /* 0x000e62000800017f */
[----:B------:R-:W-:-:S05]  /*63e0*/  VIADD R2, R7, 0x1 ;  /* 0x0000000107027836 */ /* 0x000fca0000000000 */
[----:B------:R-:W-:-:S04]  /*63f0*/  ISETP.NE.AND P1, PT, R2, 0x2d, PT ;  /* 0x0000002d0200780c */ /* 0x000fc80003f25270 */
[----:B------:R-:W-:Y:S02]  /*6400*/  SEL R3, RZ, 0x1, P1 ;  /* 0x00000001ff037807 */ /* 0x000fe40000800000 */
[----:B------:R-:W-:Y:S02]  /*6410*/  SEL R7, R2, RZ, P1 ;  /* 0x000000ff02077207 */ /* 0x000fe40000800000 */
[----:B0-----:R-:W-:-:S03]  /*6420*/  LOP3.LUT R9, R8, R3, RZ, 0x3c, !PT ;  /* 0x0000000308097212 */ /* 0x001fc600078e3cff */
[----:B------:R-:W-:Y:S01]  /*6430*/  IMAD R11, R7, 0x8, R0 ;  /* 0x00000008070b7824 */ /* 0x000fe200078e0200 */
[----:B------:R-:W-:Y:S01]  /*6440*/  SHF.L.U32 R6, R9, 0x1f, RZ ;  /* 0x0000001f09067819 */ /* 0x000fe200000006ff */
[----:B-1----:R-:W-:Y:S06]  /*6450*/  @!P0 BRA `(.L_x_135) ;  /* 0x0000001000048947 */ /* 0x002fec0003800000 */
.L_x_187:
[----:B------:R-:W1:Y:S01]  /*6460*/  SYNCS.PHASECHK.TRANS64.TRYWAIT P0, [R11+URZ], R6 ;  /* 0x000000060b0075a7 */ /* 0x000e62000800017f */
[----:B------:R-:W-:-:S05]  /*6470*/  VIADD R2, R7, 0x1 ;  /* 0x0000000107027836 */ /* 0x000fca0000000000 */
[----:B------:R-:W-:-:S04]  /*6480*/  ISETP.NE.AND P1, PT, R2, 0x2d, PT ;  /* 0x0000002d0200780c */ /* 0x000fc80003f25270 */
[----:B------:R-:W-:Y:S02]  /*6490*/  SEL R4, RZ, 0x1, P1 ;  /* 0x00000001ff047807 */ /* 0x000fe40000800000 */
[----:B------:R-:W-:Y:S02]  /*64a0*/  SEL R3, R2, RZ, P1 ;  /* 0x000000ff02037207 */ /* 0x000fe40000800000 */
[----:B------:R-:W-:Y:S01]  /*64b0*/  LOP3.LUT R4, R9, R4, RZ, 0x3c, !PT ;  /* 0x0000000409047212 */ /* 0x000fe200078e3cff */
[----:B-1----:R-:W-:Y:S06]  /*64c0*/  @!P0 BRA `(.L_x_136) ;  /* 0x0000000c00fc8947 */ /* 0x002fec0003800000 */
.L_x_188:
[----:B------:R-:W-:Y:S01]  /*64d0*/  IMAD R3, R3, 0x8, R0 ;  /* 0x0000000803037824 */ /* 0x000fe200078e0200 */
[----:B------:R-:W-:-:S07]  /*64e0*/  SHF.L.U32 R0, R4, 0x1f, RZ ;  /* 0x0000001f04007819 */ /* 0x000fce00000006ff */
.L_x_137:
[----:B--2---:R2:W3:Y:S02]  /*64f0*/  SYNCS.PHASECHK.TRANS64.TRYWAIT P0, [R3+URZ], R0 ;  /* 0x00000000030075a7 */ /* 0x0044e4000800017f */
[----:B---3--:R-:W-:Y:S05]  /*6500*/  @!P0 NANOSLEEP.SYNCS 0x989680 ;  /* 0x009896800000895d */ /* 0x008fea0003900000 */
[----:B------:R-:W3:Y:S02]  /*6510*/  @!P0 SYNCS.PHASECHK.TRANS64 P0, [R3+URZ], R0 ;  /* 0x00000000030085a7 */ /* 0x000ee4000800007f */
[----:B---3--:R-:W-:Y:S05]  /*6520*/  @!P0 BRA `(.L_x_137) ;  /* 0xfffffffc00f08947 */ /* 0x008fea000383ffff */
.L_x_91:
[----:B------:R-:W-:Y:S05]  /*6530*/  BSYNC B0 ;  /* 0x0000000000007941 */ /* 0x000fea0003800000 */
.L_x_90:
[----:B------:R-:W-:Y:S05]  /*6540*/  EXIT ;  /* 0x000000000000794d */ /* 0x000fea0003800000 */
.L_x_22:
[----:B-1----:R1:W2:Y:S02]  /*6550*/  SYNCS.PHASECHK.TRANS64.TRYWAIT P1, [R3+URZ], R0 ;  /* 0x00000000030075a7 */ /* 0x0022a4000802017f */
[----:B--2---:R-:W-:Y:S05]  /*6560*/  @!P1 NANOSLEEP.SYNCS 0x989680 ;  /* 0x009896800000995d */ /* 0x004fea0003900000 */
[----:B------:R-:W2:Y:S02]  /*6570*/  @!P1 SYNCS.PHASECHK.TRANS64 P1, [R3+URZ], R0 ;  /* 0x00000000030095a7 */ /* 0x000ea4000802007f */
[----:B--2---:R-:W-:Y:S05]  /*6580*/  @!P1 BRA `(.L_x_22) ;  /* 0xfffffffc00f09947 */ /* 0x004fea000383ffff */
[----:B------:R-:W-:Y:S05]  /*6590*/  BRA `(.L_x_21) ;  /* 0xffffffb400cc7947 */ /* 0x000fea000383ffff */
.L_x_27:
[----:B-1----:R-:W-:-:S04]  /*65a0*/  IMAD.U32 R5, RZ, RZ, UR4 ;  /* 0x00000004ff057e24 */ /* 0x002fc8000f8e00ff */
[----:B------:R1:W2:Y:S03]  /*65b0*/  SYNCS.PHASECHK.TRANS64.TRYWAIT P1, [R5+URZ], R4 ;  /* 0x00000004050075a7 */ /* 0x0002a6000802017f */
[----:B--2---:R-:W-:Y:S05]  /*65c0*/  @!P1 NANOSLEEP.SYNCS 0x989680 ;  /* 0x009896800000995d */ /* 0x004fea0003900000 */
[----:B------:R-:W2:Y:S02]  /*65d0*/  @!P1 SYNCS.PHASECHK.TRANS64 P1, [R5+URZ], R4 ;  /* 0x00000004050095a7 */ /* 0x000ea4000802007f */
[----:B--2---:R-:W-:Y:S05]  /*65e0*/  @!P1 BRA `(.L_x_27) ;  /* 0xfffffffc00ec9947 */ /* 0x004fea000383ffff */
[----:B------:R-:W-:Y:S05]  /*65f0*/  BRA `(.L_x_26) ;  /* 0xffffffb800307947 */ /* 0x000fea000383ffff */
.L_x_78:
[----:B------:R-:W-:Y:S01]  /*6600*/  BSSY B1, `(.L_x_138) ;  /* 0x0000006000017945 */ /* 0x000fe20003800000 */
[----:B------:R-:W-:-:S07]  /*6610*/  IMAD.MOV.U32 R15, RZ, RZ, -0x1 ;  /* 0xffffffffff0f7424 */ /* 0x000fce00078e00ff */
[----:B------:R-:W-:Y:S05]  /*6620*/  WARPSYNC.COLLECTIVE R15, `(.L_x_139) ;  /* 0x000000000f0c7348 */ /* 0x000fea0003c00000 */
[----:B------:R-:W-:Y:S02]  /*6630*/  ELECT P6, UR62, PT ;  /* 0x00000000003e782f */ /* 0x000fe400038c0000 */
[----:B------:R-:W-:Y:S01]  /*6640*/  MOV R14, UR62 ;  /* 0x0000003e000e7c02 */ /* 0x000fe20008000f00 */
[----:B------:R-:W-:Y:S10]  /*6650*/  ENDCOLLECTIVE ;  /* 0x000000000000791b */ /* 0x000ff40003800000 */
.L_x_139:
[----:B------:R-:W-:Y:S05]  /*6660*/  BSYNC B1 ;  /* 0x0000000000017941 */ /* 0x000fea0003800000 */
.L_x_138:
[----:B------:R-:W-:Y:S05]  /*6670*/  BRA `(.L_x_140) ;  /* 0xffffffd8006c7947 */ /* 0x000fea000383ffff */
.L_x_81:
[----:B0-----:R0:W1:Y:S02]  /*6680*/  SYNCS.PHASECHK.TRANS64.TRYWAIT P0, [R24+URZ+0x168], R5 ;  /* 0x00016805180075a7 */ /* 0x001064000800017f */
[----:B-1----:R-:W-:Y:S05]  /*6690*/  @!P0 NANOSLEEP.SYNCS 0x989680 ;  /* 0x009896800000895d */ /* 0x002fea0003900000 */
[----:B------:R-:W1:Y:S02]  /*66a0*/  @!P0 SYNCS.PHASECHK.TRANS64 P0, [R24+URZ+0x168], R5 ;  /* 0x00016805180085a7 */ /* 0x000e64000800007f */
[----:B-1----:R-:W-:Y:S05]  /*66b0*/  @!P0 BRA `(.L_x_81) ;  /* 0xfffffffc00f08947 */ /* 0x002fea000383ffff */
[----:B------:R-:W-:Y:S05]  /*66c0*/  BRA `(.L_x_141) ;  /* 0xffffffd800a47947 */ /* 0x000fea000383ffff */
.L_x_89:
[----:B------:R-:W-:Y:S01]  /*66d0*/  BSSY B0, `(.L_x_142) ;  /* 0x0000006000007945 */ /* 0x000fe20003800000 */
[----:B------:R-:W-:-:S07]  /*66e0*/  IMAD.MOV.U32 R15, RZ, RZ, -0x1 ;  /* 0xffffffffff0f7424 */ /* 0x000fce00078e00ff */
[----:B------:R-:W-:Y:S05]  /*66f0*/  WARPSYNC.COLLECTIVE R15, `(.L_x_143) ;  /* 0x000000000f0c7348 */ /* 0x000fea0003c00000 */
[----:B------:R-:W-:Y:S02]  /*6700*/  ELECT P6, UR62, PT ;  /* 0x00000000003e782f */ /* 0x000fe400038c0000 */
[----:B------:R-:W-:Y:S01]  /*6710*/  MOV R14, UR62 ;  /* 0x0000003e000e7c02 */ /* 0x000fe20008000f00 */
[----:B------:R-:W-:Y:S10]  /*6720*/  ENDCOLLECTIVE ;  /* 0x000000000000791b */ /* 0x000ff40003800000 */
.L_x_143:
[----:B------:R-:W-:Y:S05]  /*6730*/  BSYNC B0 ;  /* 0x0000000000007941 */ /* 0x000fea0003800000 */
.L_x_142:
[----:B------:R-:W-:Y:S05]  /*6740*/  BRA `(.L_x_144) ;  /* 0xffffffe400087947 */ /* 0x000fea000383ffff */
.L_x_93:
[----:B0-----:R0:W1:Y:S02]  /*6750*/  SYNCS.PHASECHK.TRANS64.TRYWAIT P0, [R5+URZ], R2 ;  /* 0x00000002050075a7 */ /* 0x001064000800017f */
[----:B-1----:R-:W-:Y:S05]  /*6760*/  @!P0 NANOSLEEP.SYNCS 0x989680 ;  /* 0x009896800000895d */ /* 0x002fea0003900000 */
[----:B------:R-:W1:Y:S02]  /*6770*/  @!P0 SYNCS.PHASECHK.TRANS64 P0, [R5+URZ], R2 ;  /* 0x00000002050085a7 */ /* 0x000e64000800007f */
[----:B-1----:R-:W-:Y:S05]  /*6780*/  @!P0 BRA `(.L_x_93) ;  /* 0xfffffffc00f08947 */ /* 0x002fea000383ffff */
[----:B------:R-:W-:Y:S05]  /*6790*/  BRA `(.L_x_145) ;  /* 0xffffffe400487947 */ /* 0x000fea000383ffff */
.L_x_94:
[----:B0-----:R0:W1:Y:S02]  /*67a0*/  SYNCS.PHASECHK.TRANS64.TRYWAIT P0, [R7+URZ], R4 ;  /* 0x00000004070075a7 */ /* 0x001064000800017f */
[----:B-1----:R-:W-:Y:S05]  /*67b0*/  @!P0 NANOSLEEP.SYNCS 0x989680 ;  /* 0x009896800000895d */ /* 0x002fea0003900000 */
[----:B------:R-:W1:Y:S02]  /*67c0*/  @!P0 SYNCS.PHASECHK.TRANS64 P0, [R7+URZ], R4 ;  /* 0x00000004070085a7 */ /* 0x000e64000800007f */
[----:B-1----:R-:W-:Y:S05]  /*67d0*/  @!P0 BRA `(.L_x_94) ;  /* 0xfffffffc00f08947 */ /* 0x002fea000383ffff */
[----:B------:R-:W-:Y:S05]  /*67e0*/  BRA `(.L_x_146) ;  /* 0xffffffe400587947 */ /* 0x000fea000383ffff */
.L_x_95:
[----:B0-----:R0:W1:Y:S02]  /*67f0*/  SYNCS.PHASECHK.TRANS64.TRYWAIT P0, [R6+URZ], R5 ;  /* 0x00000005060075a7 */ /* 0x001064000800017f */
[----:B-1----:R-:W-:Y:S05]  /*6800*/  @!P0 NANOSLEEP.SYNCS 0x989680 ;  /* 0x009896800000895d */ /* 0x002fea0003900000 */
[----:B------:R-:W1:Y:S02]  /*6810*/  @!P0 SYNCS.PHASECHK.TRANS64 P0, [R6+URZ], R5 ;  /* 0x00000005060085a7 */ /* 0x000e64000800007f */
[----:B-1----:R-:W-:Y:S05]  /*6820*/  @!P0 BRA `(.L_x_95) ;  /* 0xfffffffc00f08947 */ /* 0x002fea000383ffff */
[----:B------:R-:W-:Y:S05]  /*6830*/  BRA `(.L_x_147) ;  /* 0xffffffe400687947 */ /* 0x000fea000383ffff */
.L_x_96:
[----:B0-----:R0:W1:Y:S02]  /*6840*/  SYNCS.PHASECHK.TRANS64.TRYWAIT P0, [R9+URZ], R4 ;  /* 0x00000004090075a7 */ /* 0x001064000800017f */
[----:B-1----:R-:W-:Y:S05]  /*6850*/  @!P0 NANOSLEEP.SYNCS 0x989680 ;  /* 0x009896800000895d */ /* 0x002fea0003900000 */
[----:B------:R-:W1:Y:S02]  /*6860*/  @!P0 SYNCS.PHASECHK.TRANS64 P0, [R9+URZ], R4 ;  /* 0x00000004090085a7 */ /* 0x000e64000800007f */
[----:B-1----:R-:W-:Y:S05]  /*6870*/  @!P0 BRA `(.L_x_96) ;  /* 0xfffffffc00f08947 */ /* 0x002fea000383ffff */
[----:B------:R-:W-:Y:S05]  /*6880*/  BRA `(.L_x_148) ;  /* 0xffffffe400787947 */ /* 0x000fea000383ffff */
.L_x_97:
[----:B0-----:R0:W1:Y:S02]  /*6890*/  SYNCS.PHASECHK.TRANS64.TRYWAIT P0, [R6+URZ], R5 ;  /* 0x00000005060075a7 */ /* 0x001064000800017f */
[----:B-1----:R-:W-:Y:S05]  /*68a0*/  @!P0 NANOSLEEP.SYNCS 0x989680 ;  /* 0x009896800000895d */ /* 0x002fea0003900000 */
[----:B------:R-:W1:Y:S02]  /*68b0*/  @!P0 SYNCS.PHASECHK.TRANS64 P0, [R6+URZ], R5 ;  /* 0x00000005060085a7 */ /* 0x000e64000800007f */
[----:B-1----:R-:W-:Y:S05]  /*68c0*/  @!P0 BRA `(.L_x_97) ;  /* 0xfffffffc00f08947 */ /* 0x002fea000383ffff */
[----:B------:R-:W-:Y:S05]  /*68d0*/  BRA `(.L_x_149) ;  /* 0xffffffe400887947 */ /* 0x000fea000383ffff */
.L_x_98:
[----:B0-----:R0:W1:Y:S02]  /*68e0*/  SYNCS.PHASECHK.TRANS64.TRYWAIT P0, [R9+URZ], R4 ;  /* 0x00000004090075a7 */ /* 0x001064000800017f */
[----:B-1----:R-:W-:Y:S05]  /*68f0*/  @!P0 NANOSLEEP.SYNCS 0x989680 ;  /* 0x009896800000895d */ /* 0x002fea0003900000 */
[----:B------:R-:W1:Y:S02]  /*6900*/  @!P0 SYNCS.PHASECHK.TRANS64 P0, [R9+URZ], R4 ;  /* 0x00000004090085a7 */ /* 0x000e64000800007f */
[----:B-1----:R-:W-:Y:S05]  /*6910*/  @!P0 BRA `(.L_x_98) ;  /* 0xfffffffc00f08947 */ /* 0x002fea000383ffff */
[----:B------:R-:W-:Y:S05]  /*6920*/  BRA `(.L_x_150) ;  /* 0xffffffe400987947 */ /* 0x000fea000383ffff */
.L_x_99:
[----:B0-----:R0:W1:Y:S02]  /*6930*/  SYNCS.PHASECHK.TRANS64.TRYWAIT P0, [R6+URZ], R5 ;  /* 0x00000005060075a7 */ /* 0x001064000800017f */
[----:B-1----:R-:W-:Y:S05]  /*6940*/  @!P0 NANOSLEEP.SYNCS 0x989680 ;  /* 0x009896800000895d */ /* 0x002fea0003900000 */
[----:B------:R-:W1:Y:S02]  /*6950*/  @!P0 SYNCS.PHASECHK.TRANS64 P0, [R6+URZ], R5 ;  /* 0x00000005060085a7 */ /* 0x000e64000800007f */
[----:B-1----:R-:W-:Y:S05]  /*6960*/  @!P0 BRA `(.L_x_99) ;  /* 0xfffffffc00f08947 */ /* 0x002fea000383ffff */
[----:B------:R-:W-:Y:S05]  /*6970*/  BRA `(.L_x_151) ;  /* 0xffffffe400a87947 */ /* 0x000fea000383ffff */
.L_x_100:
[----:B0-----:R0:W1:Y:S02]  /*6980*/  SYNCS.PHASECHK.TRANS64.TRYWAIT P0, [R9+URZ], R4 ;  /* 0x00000004090075a7 */ /* 0x001064000800017f */
[----:B-1----:R-:W-:Y:S05]  /*6990*/  @!P0 NANOSLEEP.SYNCS 0x989680 ;  /* 0x009896800000895d */ /* 0x002fea0003900000 */
[----:B------:R-:W1:Y:S02]  /*69a0*/  @!P0 SYNCS.PHASECHK.TRANS64 P0, [R9+URZ], R4 ;  /* 0x00000004090085a7 */ /* 0x000e64000800007f */
[----:B-1----:R-:W-:Y:S05]  /*69b0*/  @!P0 BRA `(.L_x_100) ;  /* 0xfffffffc00f08947 */ /* 0x002fea000383ffff */
[----:B------:R-:W-:Y:S05]  /*69c0*/  BRA `(.L_x_152) ;  /* 0xffffffe400b87947 */ /* 0x000fea000383ffff */
.L_x_101:
[----:B0-----:R0:W1:Y:S02]  /*69d0*/  SYNCS.PHASECHK.TRANS64.TRYWAIT P0, [R6+URZ], R5 ;  /* 0x00000005060075a7 */ /* 0x001064000800017f */
[----:B-1----:R-:W-:Y:S05]  /*69e0*/  @!P0 NANOSLEEP.SYNCS 0x989680 ;  /* 0x009896800000895d */ /* 0x002fea0003900000 */
[----:B------:R-:W1:Y:S02]  /*69f0*/  @!P0 SYNCS.PHASECHK.TRANS64 P0, [R6+URZ], R5 ;  /* 0x00000005060085a7 */ /* 0x000e64000800007f */
[----:B-1----:R-:W-:Y:S05]  /*6a00*/  @!P0 BRA `(.L_x_101) ;  /* 0xfffffffc00f08947 */ /* 0x002fea000383ffff */
[----:B------:R-:W-:Y:S05]  /*6a10*/  BRA `(.L_x_153) ;  /* 0xffffffe400c87947 */ /* 0x000fea000383ffff */
.L_x_102:
[----:B0-----:R0:W1:Y:S02]  /*6a20*/  SYNCS.PHASECHK.TRANS64.TRYWAIT P0, [R9+URZ], R4 ;  /* 0x00000004090075a7 */ /* 0x001064000800017f */
[----:B-1----:R-:W-:Y:S05]  /*6a30*/  @!P0 NANOSLEEP.SYNCS 0x989680 ;  /* 0x009896800000895d */ /* 0x002fea0003900000 */
[----:B------:R-:W1:Y:S02]  /*6a40*/  @!P0 SYNCS.PHASECHK.TRANS64 P0, [R9+URZ], R4 ;  /* 0x00000004090085a7 */ /* 0x000e64000800007f */
[----:B-1----:R-:W-:Y:S05]  /*6a50*/  @!P0 BRA `(.L_x_102) ;  /* 0xfffffffc00f08947 */ /* 0x002fea000383ffff */
[----:B------:R-:W-:Y:S05]  /*6a60*/  BRA `(.L_x_154) ;  /* 0xffffffe400d87947 */ /* 0x000fea000383ffff */
.L_x_103:
[----:B0-----:R0:W1:Y:S02]  /*6a70*/  SYNCS.PHASECHK.TRANS64.TRYWAIT P0, [R6+URZ], R5 ;  /* 0x00000005060075a7 */ /* 0x001064000800017f */
[----:B-1----:R-:W-:Y:S05]  /*6a80*/  @!P0 NANOSLEEP.SYNCS 0x989680 ;  /* 0x009896800000895d */ /* 0x002fea0003900000 */
[----:B------:R-:W1:Y:S02]  /*6a90*/  @!P0 SYNCS.PHASECHK.TRANS64 P0, [R6+URZ], R5 ;  /* 0x00000005060085a7 */ /* 0x000e64000800007f */
[----:B-1----:R-:W-:Y:S05]  /*6aa0*/  @!P0 BRA `(.L_x_103) ;  /* 0xfffffffc00f08947 */ /* 0x002fea000383ffff */
[----:B------:R-:W-:Y:S05]  /*6ab0*/  BRA `(.L_x_155) ;  /* 0xffffffe400e87947 */ /* 0x000fea000383ffff */
.L_x_104:
[----:B0-----:R0:W1:Y:S02]  /*6ac0*/  SYNCS.PHASECHK.TRANS64.TRYWAIT P0, [R9+URZ], R4 ;  /* 0x00000004090075a7 */ /* 0x001064000800017f */
[----:B-1----:R-:W-:Y:S05]  /*6ad0*/  @!P0 NANOSLEEP.SYNCS 0x989680 ;  /* 0x009896800000895d */ /* 0x002fea0003900000 */
[----:B------:R-:W1:Y:S02]  /*6ae0*/  @!P0 SYNCS.PHASECHK.TRANS64 P0, [R9+URZ], R4 ;  /* 0x00000004090085a7 */ /* 0x000e64000800007f */
[----:B-1----:R-:W-:Y:S05]  /*6af0*/  @!P0 BRA `(.L_x_104) ;  /* 0xfffffffc00f08947 */ /* 0x002fea000383ffff */
[----:B------:R-:W-:Y:S05]  /*6b00*/  BRA `(.L_x_156) ;  /* 0xffffffe400f87947 */ /* 0x000fea000383ffff */
.L_x_105:
[----:B0-----:R0:W1:Y:S02]  /*6b10*/  SYNCS.PHASECHK.TRANS64.TRYWAIT P0, [R6+URZ], R5 ;  /* 0x00000005060075a7 */ /* 0x001064000800017f */
[----:B-1----:R-:W-:Y:S05]  /*6b20*/  @!P0 NANOSLEEP.SYNCS 0x989680 ;  /* 0x009896800000895d */ /* 0x002fea0003900000 */
[----:B------:R-:W1:Y:S02]  /*6b30*/  @!P0 SYNCS.PHASECHK.TRANS64 P0, [R6+URZ], R5 ;  /* 0x00000005060085a7 */ /* 0x000e64000800007f */
[----:B-1----:R-:W-:Y:S05]  /*6b40*/  @!P0 BRA `(.L_x_105) ;  /* 0xfffffffc00f08947 */ /* 0x002fea000383ffff */
[----:B------:R-:W-:Y:S05]  /*6b50*/  BRA `(.L_x_157) ;  /* 0xffffffe800087947 */ /* 0x000fea000383ffff */
.L_x_106:
[----:B0-----:R0:W1:Y:S02]  /*6b60*/  SYNCS.PHASECHK.TRANS64.TRYWAIT P0, [R9+URZ], R4 ;  /* 0x00000004090075a7 */ /* 0x001064000800017f */
[----:B-1----:R-:W-:Y:S05]  /*6b70*/  @!P0 NANOSLEEP.SYNCS 0x989680 ;  /* 0x009896800000895d */ /* 0x002fea0003900000 */
[----:B------:R-:W1:Y:S02]  /*6b80*/  @!P0 SYNCS.PHASECHK.TRANS64 P0, [R9+URZ], R4 ;  /* 0x00000004090085a7 */ /* 0x000e64000800007f */
[----:B-1----:R-:W-:Y:S05]  /*6b90*/  @!P0 BRA `(.L_x_106) ;  /* 0xfffffffc00f08947 */ /* 0x002fea000383ffff */
[----:B------:R-:W-:Y:S05]  /*6ba0*/  BRA `(.L_x_158) ;  /* 0xffffffe800187947 */ /* 0x000fea000383ffff */
.L_x_107:
[----:B0-----:R0:W1:Y:S02]  /*6bb0*/  SYNCS.PHASECHK.TRANS64.TRYWAIT P0, [R6+URZ], R5 ;  /* 0x00000005060075a7 */ /* 0x001064000800017f */
[----:B-1----:R-:W-:Y:S05]  /*6bc0*/  @!P0 NANOSLEEP.SYNCS 0x989680 ;  /* 0x009896800000895d */ /* 0x002fea0003900000 */
[----:B------:R-:W1:Y:S02]  /*6bd0*/  @!P0 SYNCS.PHASECHK.TRANS64 P0, [R6+URZ], R5 ;  /* 0x00000005060085a7 */ /* 0x000e64000800007f */
[----:B-1----:R-:W-:Y:S05]  /*6be0*/  @!P0 BRA `(.L_x_107) ;  /* 0xfffffffc00f08947 */ /* 0x002fea000383ffff */
[----:B------:R-:W-:Y:S05]  /*6bf0*/  BRA `(.L_x_159) ;  /* 0xffffffe800287947 */ /* 0x000fea000383ffff */
.L_x_108:
[----:B0-----:R0:W1:Y:S02]  /*6c00*/  SYNCS.PHASECHK.TRANS64.TRYWAIT P0, [R9+URZ], R4 ;  /* 0x00000004090075a7 */ /* 0x001064000800017f */
[----:B-1----:R-:W-:Y:S05]  /*6c10*/  @!P0 NANOSLEEP.SYNCS 0x989680 ;  /* 0x009896800000895d */ /* 0x002fea0003900000 */
[----:B------:R-:W1:Y:S02]  /*6c20*/  @!P0 SYNCS.PHASECHK.TRANS64 P0, [R9+URZ], R4 ;  /* 0x00000004090085a7 */ /* 0x000e64000800007f */
[----:B-1----:R-:W-:Y:S05]  /*6c30*/  @!P0 BRA `(.L_x_108) ;  /* 0xfffffffc00f08947 */ /* 0x002fea000383ffff */
[----:B------:R-:W-:Y:S05]  /*6c40*/  BRA `(.L_x_160) ;  /* 0xffffffe800387947 */ /* 0x000fea000383ffff */
.L_x_109:
[----:B0-----:R0:W1:Y:S02]  /*6c50*/  SYNCS.PHASECHK.TRANS64.TRYWAIT P0, [R6+URZ], R5 ;  /* 0x00000005060075a7 */ /* 0x001064000800017f */
[----:B-1----:R-:W-:Y:S05]  /*6c60*/  @!P0 NANOSLEEP.SYNCS 0x989680 ;  /* 0x009896800000895d */ /* 0x002fea0003900000 */
[----:B------:R-:W1:Y:S02]  /*6c70*/  @!P0 SYNCS.PHASECHK.TRANS64 P0, [R6+URZ], R5 ;  /* 0x00000005060085a7 */ /* 0x000e64000800007f */
[----:B-1----:R-:W-:Y:S05]  /*6c80*/  @!P0 BRA `(.L_x_109) ;  /* 0xfffffffc00f08947 */ /* 0x002fea000383ffff */
[----:B------:R-:W-:Y:S05]  /*6c90*/  BRA `(.L_x_161) ;  /* 0xffffffe800487947 */ /* 0x000fea000383ffff */
.L_x_110:
[----:B0-----:R0:W1:Y:S02]  /*6ca0*/  SYNCS.PHASECHK.TRANS64.TRYWAIT P0, [R9+URZ], R4 ;  /* 0x00000004090075a7 */ /* 0x001064000800017f */
[----:B-1----:R-:W-:Y:S05]  /*6cb0*/  @!P0 NANOSLEEP.SYNCS 0x989680 ;  /* 0x009896800000895d */ /* 0x002fea0003900000 */
[----:B------:R-:W1:Y:S02]  /*6cc0*/  @!P0 SYNCS.PHASECHK.TRANS64 P0, [R9+URZ], R4 ;  /* 0x00000004090085a7 */ /* 0x000e64000800007f */
[----:B-1----:R-:W-:Y:S05]  /*6cd0*/  @!P0 BRA `(.L_x_110) ;  /* 0xfffffffc00f08947 */ /* 0x002fea000383ffff */
[----:B------:R-:W-:Y:S05]  /*6ce0*/  BRA `(.L_x_162) ;  /* 0xffffffe800587947 */ /* 0x000fea000383ffff */
.L_x_111:
[----:B0-----:R0:W1:Y:S02]  /*6cf0*/  SYNCS.PHASECHK.TRANS64.TRYWAIT P0, [R6+URZ], R5 ;  /* 0x00000005060075a7 */ /* 0x001064000800017f */
[----:B-1----:R-:W-:Y:S05]  /*6d00*/  @!P0 NANOSLEEP.SYNCS 0x989680 ;  /* 0x009896800000895d */ /* 0x002fea0003900000 */
[----:B------:R-:W1:Y:S02]  /*6d10*/  @!P0 SYNCS.PHASECHK.TRANS64 P0, [R6+URZ], R5 ;  /* 0x00000005060085a7 */ /* 0x000e64000800007f */
[----:B-1----:R-:W-:Y:S05]  /*6d20*/  @!P0 BRA `(.L_x_111) ;  /* 0xfffffffc00f08947 */ /* 0x002fea000383ffff */
[----:B------:R-:W-:Y:S05]  /*6d30*/  BRA `(.L_x_163) ;  /* 0xffffffe800687947 */ /* 0x000fea000383ffff */
.L_x_112:
[----:B0-----:R0:W1:Y:S02]  /*6d40*/  SYNCS.PHASECHK.TRANS64.TRYWAIT P0, [R9+URZ], R4 ;  /* 0x00000004090075a7 */ /* 0x001064000800017f */
[----:B-1----:R-:W-:Y:S05]  /*6d50*/  @!P0 NANOSLEEP.SYNCS 0x989680 ;  /* 0x009896800000895d */ /* 0x002fea0003900000 */
[----:B------:R-:W1:Y:S02]  /*6d60*/  @!P0 SYNCS.PHASECHK.TRANS64 P0, [R9+URZ], R4 ;  /* 0x00000004090085a7 */ /* 0x000e64000800007f */
[----:B-1----:R-:W-:Y:S05]  /*6d70*/  @!P0 BRA `(.L_x_112) ;  /* 0xfffffffc00f08947 */ /* 0x002fea000383ffff */
[----:B------:R-:W-:Y:S05]  /*6d80*/  BRA `(.L_x_164) ;  /* 0xffffffe800787947 */ /* 0x000fea000383ffff */
.L_x_113:
[----:B0-----:R0:W1:Y:S02]  /*6d90*/  SYNCS.PHASECHK.TRANS64.TRYWAIT P0, [R6+URZ], R5 ;  /* 0x00000005060075a7 */ /* 0x001064000800017f */
[----:B-1----:R-:W-:Y:S05]  /*6da0*/  @!P0 NANOSLEEP.SYNCS 0x989680 ;  /* 0x009896800000895d */ /* 0x002fea0003900000 */
[----:B------:R-:W1:Y:S02]  /*6db0*/  @!P0 SYNCS.PHASECHK.TRANS64 P0, [R6+URZ], R5 ;  /* 0x00000005060085a7 */ /* 0x000e64000800007f */
[----:B-1----:R-:W-:Y:S05]  /*6dc0*/  @!P0 BRA `(.L_x_113) ;  /* 0xfffffffc00f08947 */ /* 0x002fea000383ffff */
[----:B------:R-:W-:Y:S05]  /*6dd0*/  BRA `(.L_x_165) ;  /* 0xffffffe800887947 */ /* 0x000fea000383ffff */
.L_x_114:
[----:B0-----:R0:W1:Y:S02]  /*6de0*/  SYNCS.PHASECHK.TRANS64.TRYWAIT P0, [R9+URZ], R4 ;  /* 0x00000004090075a7 */ /* 0x001064000800017f */
[----:B-1----:R-:W-:Y:S05]  /*6df0*/  @!P0 NANOSLEEP.SYNCS 0x989680 ;  /* 0x009896800000895d */ /* 0x002fea0003900000 */
[----:B------:R-:W1:Y:S02]  /*6e00*/  @!P0 SYNCS.PHASECHK.TRANS64 P0, [R9+URZ], R4 ;  /* 0x00000004090085a7 */ /* 0x000e64000800007f */
[----:B-1----:R-:W-:Y:S05]  /*6e10*/  @!P0 BRA `(.L_x_114) ;  /* 0xfffffffc00f08947 */ /* 0x002fea000383ffff */
[----:B------:R-:W-:Y:S05]  /*6e20*/  BRA `(.L_x_166) ;  /* 0xffffffe800987947 */ /* 0x000fea000383ffff */
.L_x_115:
[----:B0-----:R0:W1:Y:S02]  /*6e30*/  SYNCS.PHASECHK.TRANS64.TRYWAIT P0, [R6+URZ], R5 ;  /* 0x00000005060075a7 */ /* 0x001064000800017f */
[----:B-1----:R-:W-:Y:S05]  /*6e40*/  @!P0 NANOSLEEP.SYNCS 0x989680 ;  /* 0x009896800000895d */ /* 0x002fea0003900000 */
[----:B------:R-:W1:Y:S02]  /*6e50*/  @!P0 SYNCS.PHASECHK.TRANS64 P0, [R6+URZ], R5 ;  /* 0x00000005060085a7 */ /* 0x000e64000800007f */
[----:B-1----:R-:W-:Y:S05]  /*6e60*/  @!P0 BRA `(.L_x_115) ;  /* 0xfffffffc00f08947 */ /* 0x002fea000383ffff */
[----:B------:R-:W-:Y:S05]  /*6e70*/  BRA `(.L_x_167) ;  /* 0xffffffe800a87947 */ /* 0x000fea000383ffff */
.L_x_116:
[----:B0-----:R0:W1:Y:S02]  /*6e80*/  SYNCS.PHASECHK.TRANS64.TRYWAIT P0, [R9+URZ], R4 ;  /* 0x00000004090075a7 */ /* 0x001064000800017f */
[----:B-1----:R-:W-:Y:S05]  /*6e90*/  @!P0 NANOSLEEP.SYNCS 0x989680 ;  /* 0x009896800000895d */ /* 0x002fea0003900000 */
[----:B------:R-:W1:Y:S02]  /*6ea0*/  @!P0 SYNCS.PHASECHK.TRANS64 P0, [R9+URZ], R4 ;  /* 0x00000004090085a7 */ /* 0x000e64000800007f */
[----:B-1----:R-:W-:Y:S05]  /*6eb0*/  @!P0 BRA `(.L_x_116) ;  /* 0xfffffffc00f08947 */ /* 0x002fea000383ffff */
[----:B------:R-:W-:Y:S05]  /*6ec0*/  BRA `(.L_x_168) ;  /* 0xffffffe800b87947 */ /* 0x000fea000383ffff */
.L_x_117:
[----:B0-----:R0:W1:Y:S02]  /*6ed0*/  SYNCS.PHASECHK.TRANS64.TRYWAIT P0, [R6+URZ], R5 ;  /* 0x00000005060075a7 */ /* 0x001064000800017f */
[----:B-1----:R-:W-:Y:S05]  /*6ee0*/  @!P0 NANOSLEEP.SYNCS 0x989680 ;  /* 0x009896800000895d */ /* 0x002fea0003900000 */
[----:B------:R-:W1:Y:S02]  /*6ef0*/  @!P0 SYNCS.PHASECHK.TRANS64 P0, [R6+URZ], R5 ;  /* 0x00000005060085a7 */ /* 0x000e64000800007f */
[----:B-1----:R-:W-:Y:S05]  /*6f00*/  @!P0 BRA `(.L_x_117) ;  /* 0xfffffffc00f08947 */ /* 0x002fea000383ffff */
[----:B------:R-:W-:Y:S05]  /*6f10*/  BRA `(.L_x_169) ;  /* 0xffffffe800c87947 */ /* 0x000fea000383ffff */
.L_x_118:
[----:B0-----:R0:W1:Y:S02]  /*6f20*/  SYNCS.PHASECHK.TRANS64.TRYWAIT P0, [R9+URZ], R4 ;  /* 0x00000004090075a7 */ /* 0x001064000800017f */
[----:B-1----:R-:W-:Y:S05]  /*6f30*/  @!P0 NANOSLEEP.SYNCS 0x989680 ;  /* 0x009896800000895d */ /* 0x002fea0003900000 */
[----:B------:R-:W1:Y:S02]  /*6f40*/  @!P0 SYNCS.PHASECHK.TRANS64 P0, [R9+URZ], R4 ;  /* 0x00000004090085a7 */ /* 0x000e64000800007f */
[----:B-1----:R-:W-:Y:S05]  /*6f50*/  @!P0 BRA `(.L_x_118) ;  /* 0xfffffffc00f08947 */ /* 0x002fea000383ffff */
[----:B------:R-:W-:Y:S05]  /*6f60*/  BRA `(.L_x_170) ;  /* 0xffffffe800d87947 */ /* 0x000fea000383ffff */
.L_x_119:
[----:B0-----:R0:W1:Y:S02]  /*6f70*/  SYNCS.PHASECHK.TRANS64.TRYWAIT P0, [R6+URZ], R5 ;  /* 0x00000005060075a7 */ /* 0x001064000800017f */
[----:B-1----:R-:W-:Y:S05]  /*6f80*/  @!P0 NANOSLEEP.SYNCS 0x989680 ;  /* 0x009896800000895d */ /* 0x002fea0003900000 */
[----:B------:R-:W1:Y:S02]  /*6f90*/  @!P0 SYNCS.PHASECHK.TRANS64 P0, [R6+URZ], R5 ;  /* 0x00000005060085a7 */ /* 0x000e64000800007f */
[----:B-1----:R-:W-:Y:S05]  /*6fa0*/  @!P0 BRA `(.L_x_119) ;  /* 0xfffffffc00f08947 */ /* 0x002fea000383ffff */
[----:B------:R-:W-:Y:S05]  /*6fb0*/  BRA `(.L_x_171) ;  /* 0xffffffe800e87947 */ /* 0x000fea000383ffff */
.L_x_120:
[----:B0-----:R0:W1:Y:S02]  /*6fc0*/  SYNCS.PHASECHK.TRANS64.TRYWAIT P0, [R9+URZ], R4 ;  /* 0x00000004090075a7 */ /* 0x001064000800017f */
[----:B-1----:R-:W-:Y:S05]  /*6fd0*/  @!P0 NANOSLEEP.SYNCS 0x989680 ;  /* 0x009896800000895d */ /* 0x002fea0003900000 */
[----:B------:R-:W1:Y:S02]  /*6fe0*/  @!P0 SYNCS.PHASECHK.TRANS64 P0, [R9+URZ], R4 ;  /* 0x00000004090085a7 */ /* 0x000e64000800007f */
[----:B-1----:R-:W-:Y:S05]  /*6ff0*/  @!P0 BRA `(.L_x_120) ;  /* 0xfffffffc00f08947 */ /* 0x002fea000383ffff */
[----:B------:R-:W-:Y:S05]  /*7000*/  BRA `(.L_x_172) ;  /* 0xffffffe800f87947 */ /* 0x000fea000383ffff */
.L_x_121:
[----:B0-----:R0:W1:Y:S02]  /*7010*/  SYNCS.PHASECHK.TRANS64.TRYWAIT P0, [R6+URZ], R5 ;  /* 0x00000005060075a7 */ /* 0x001064000800017f */
[----:B-1----:R-:W-:Y:S05]  /*7020*/  @!P0 NANOSLEEP.SYNCS 0x989680 ;  /* 0x009896800000895d */ /* 0x002fea0003900000 */
[----:B------:R-:W1:Y:S02]  /*7030*/  @!P0 SYNCS.PHASECHK.TRANS64 P0, [R6+URZ], R5 ;  /* 0x00000005060085a7 */ /* 0x000e64000800007f */
[----:B-1----:R-:W-:Y:S05]  /*7040*/  @!P0 BRA `(.L_x_121) ;  /* 0xfffffffc00f08947 */ /* 0x002fea000383ffff */
[----:B------:R-:W-:Y:S05]  /*7050*/  BRA `(.L_x_173) ;  /* 0xffffffec00087947 */ /* 0x000fea000383ffff */
.L_x_122:
[----:B0-----:R0:W1:Y:S02]  /*7060*/  SYNCS.PHASECHK.TRANS64.TRYWAIT P0, [R9+URZ], R4 ;  /* 0x00000004090075a7 */ /* 0x001064000800017f */
[----:B-1----:R-:W-:Y:S05]  /*7070*/  @!P0 NANOSLEEP.SYNCS 0x989680 ;  /* 0x009896800000895d */ /* 0x002fea0003900000 */
[----:B------:R-:W1:Y:S02]  /*7080*/  @!P0 SYNCS.PHASECHK.TRANS64 P0, [R9+URZ], R4 ;  /* 0x00000004090085a7 */ /* 0x000e64000800007f */
[----:B-1----:R-:W-:Y:S05]  /*7090*/  @!P0 BRA `(.L_x_122) ;  /* 0xfffffffc00f08947 */ /* 0x002fea000383ffff */
[----:B------:R-:W-:Y:S05]  /*70a0*/  BRA `(.L_x_174) ;  /* 0xffffffec00187947 */ /* 0x000fea000383ffff */
.L_x_123:
[----:B0-----:R0:W1:Y:S02]  /*70b0*/  SYNCS.PHASECHK.TRANS64.TRYWAIT P0, [R6+URZ], R5 ;  /* 0x00000005060075a7 */ /* 0x001064000800017f */
[----:B-1----:R-:W-:Y:S05]  /*70c0*/  @!P0 NANOSLEEP.SYNCS 0x989680 ;  /* 0x009896800000895d */ /* 0x002fea0003900000 */
[----:B------:R-:W1:Y:S02]  /*70d0*/  @!P0 SYNCS.PHASECHK.TRANS64 P0, [R6+URZ], R5 ;  /* 0x00000005060085a7 */ /* 0x000e64000800007f */
[----:B-1----:R-:W-:Y:S05]  /*70e0*/  @!P0 BRA `(.L_x_123) ;  /* 0xfffffffc00f08947 */ /* 0x002fea000383ffff */
[----:B------:R-:W-:Y:S05]  /*70f0*/  BRA `(.L_x_175) ;  /* 0xffffffec00287947 */ /* 0x000fea000383ffff */
.L_x_124:
[----:B0-----:R0:W1:Y:S02]  /*7100*/  SYNCS.PHASECHK.TRANS64.TRYWAIT P0, [R9+URZ], R4 ;  /* 0x00000004090075a7 */ /* 0x001064000800017f */
[----:B-1----:R-:W-:Y:S05]  /*7110*/  @!P0 NANOSLEEP.SYNCS 0x989680 ;  /* 0x009896800000895d */ /* 0x002fea0003900000 */
[----:B------:R-:W1:Y:S02]  /*7120*/  @!P0 SYNCS.PHASECHK.TRANS64 P0, [R9+URZ], R4 ;  /* 0x00000004090085a7 */ /* 0x000e64000800007f */
[----:B-1----:R-:W-:Y:S05]  /*7130*/  @!P0 BRA `(.L_x_124) ;  /* 0xfffffffc00f08947 */ /* 0x002fea000383ffff */
[----:B------:R-:W-:Y:S05]  /*7140*/  BRA `(.L_x_176) ;  /* 0xffffffec00387947 */ /* 0x000fea000383ffff */
.L_x_125:
[----:B0-----:R0:W1:Y:S02]  /*7150*/  SYNCS.PHASECHK.TRANS64.TRYWAIT P0, [R6+URZ], R5 ;  /* 0x00000005060075a7 */ /* 0x001064000800017f */
[----:B-1----:R-:W-:Y:S05]  /*7160*/  @!P0 NANOSLEEP.SYNCS 0x989680 ;  /* 0x009896800000895d */ /* 0x002fea0003900000 */
[----:B------:R-:W1:Y:S02]  /*7170*/  @!P0 SYNCS.PHASECHK.TRANS64 P0, [R6+URZ], R5 ;  /* 0x00000005060085a7 */ /* 0x000e64000800007f */
[----:B-1----:R-:W-:Y:S05]  /*7180*/  @!P0 BRA `(.L_x_125) ;  /* 0xfffffffc00f08947 */ /* 0x002fea000383ffff */
[----:B------:R-:W-:Y:S05]  /*7190*/  BRA `(.L_x_177) ;  /* 0xffffffec00487947 */ /* 0x000fea000383ffff */
.L_x_126:
[----:B0-----:R0:W1:Y:S02]  /*71a0*/  SYNCS.PHASECHK.TRANS64.TRYWAIT P0, [R9+URZ], R4 ;  /* 0x00000004090075a7 */ /* 0x001064000800017f */
[----:B-1----:R-:W-:Y:S05]  /*71b0*/  @!P0 NANOSLEEP.SYNCS 0x989680 ;  /* 0x009896800000895d */ /* 0x002fea0003900000 */
[----:B------:R-:W1:Y:S02]  /*71c0*/  @!P0 SYNCS.PHASECHK.TRANS64 P0, [R9+URZ], R4 ;  /* 0x00000004090085a7 */ /* 0x000e64000800007f */
[----:B-1----:R-:W-:Y:S05]  /*71d0*/  @!P0 BRA `(.L_x_126) ;  /* 0xfffffffc00f08947 */ /* 0x002fea000383ffff */
[----:B------:R-:W-:Y:S05]  /*71e0*/  BRA `(.L_x_178) ;  /* 0xffffffec00587947 */ /* 0x000fea000383ffff */
.L_x_127:
[----:B0-----:R0:W1:Y:S02]  /*71f0*/  SYNCS.PHASECHK.TRANS64.TRYWAIT P0, [R6+URZ], R5 ;  /* 0x00000005060075a7 */ /* 0x001064000800017f */
[----:B-1----:R-:W-:Y:S05]  /*7200*/  @!P0 NANOSLEEP.SYNCS 0x989680 ;  /* 0x009896800000895d */ /* 0x002fea0003900000 */
[----:B------:R-:W1:Y:S02]  /*7210*/  @!P0 SYNCS.PHASECHK.TRANS64 P0, [R6+URZ], R5 ;  /* 0x00000005060085a7 */ /* 0x000e64000800007f */
[----:B-1----:R-:W-:Y:S05]  /*7220*/  @!P0 BRA `(.L_x_127) ;  /* 0xfffffffc00f08947 */ /* 0x002fea000383ffff */
[----:B------:R-:W-:Y:S05]  /*7230*/  BRA `(.L_x_179) ;  /* 0xffffffec00687947 */ /* 0x000fea000383ffff */
.L_x_128:
[----:B0-----:R0:W1:Y:S02]  /*7240*/  SYNCS.PHASECHK.TRANS64.TRYWAIT P0, [R9+URZ], R4 ;  /* 0x00000004090075a7 */ /* 0x001064000800017f */
[----:B-1----:R-:W-:Y:S05]  /*7250*/  @!P0 NANOSLEEP.SYNCS 0x989680 ;  /* 0x009896800000895d */ /* 0x002fea0003900000 */
[----:B------:R-:W1:Y:S02]  /*7260*/  @!P0 SYNCS.PHASECHK.TRANS64 P0, [R9+URZ], R4 ;  /* 0x00000004090085a7 */ /* 0x000e64000800007f */
[----:B-1----:R-:W-:Y:S05]  /*7270*/  @!P0 BRA `(.L_x_128) ;  /* 0xfffffffc00f08947 */ /* 0x002fea000383ffff */
[----:B------:R-:W-:Y:S05]  /*7280*/  BRA `(.L_x_180) ;  /* 0xffffffec00787947 */ /* 0x000fea000383ffff */
.L_x_129:
[----:B0-----:R0:W1:Y:S02]  /*7290*/  SYNCS.PHASECHK.TRANS64.TRYWAIT P0, [R6+URZ], R5 ;  /* 0x00000005060075a7 */ /* 0x001064000800017f */
[----:B-1----:R-:W-:Y:S05]  /*72a0*/  @!P0 NANOSLEEP.SYNCS 0x989680 ;  /* 0x009896800000895d */ /* 0x002fea0003900000 */
[----:B------:R-:W1:Y:S02]  /*72b0*/  @!P0 SYNCS.PHASECHK.TRANS64 P0, [R6+URZ], R5 ;  /* 0x00000005060085a7 */ /* 0x000e64000800007f */
[----:B-1----:R-:W-:Y:S05]  /*72c0*/  @!P0 BRA `(.L_x_129) ;  /* 0xfffffffc00f08947 */ /* 0x002fea000383ffff */
[----:B------:R-:W-:Y:S05]  /*72d0*/  BRA `(.L_x_181) ;  /* 0xffffffec00887947 */ /* 0x000fea000383ffff */
.L_x_130:
[----:B0-----:R0:W1:Y:S02]  /*72e0*/  SYNCS.PHASECHK.TRANS64.TRYWAIT P0, [R9+URZ], R4 ;  /* 0x00000004090075a7 */ /* 0x001064000800017f */
[----:B-1----:R-:W-:Y:S05]  /*72f0*/  @!P0 NANOSLEEP.SYNCS 0x989680 ;  /* 0x009896800000895d */ /* 0x002fea0003900000 */
[----:B------:R-:W1:Y:S02]  /*7300*/  @!P0 SYNCS.PHASECHK.TRANS64 P0, [R9+URZ], R4 ;  /* 0x00000004090085a7 */ /* 0x000e64000800007f */
[----:B-1----:R-:W-:Y:S05]  /*7310*/  @!P0 BRA `(.L_x_130) ;  /* 0xfffffffc00f08947 */ /* 0x002fea000383ffff */
[----:B------:R-:W-:Y:S05]  /*7320*/  BRA `(.L_x_182) ;  /* 0xffffffec00987947 */ /* 0x000fea000383ffff */
.L_x_131:
[----:B0-----:R0:W1:Y:S02]  /*7330*/  SYNCS.PHASECHK.TRANS64.TRYWAIT P0, [R6+URZ], R5 ;  /* 0x00000005060075a7 */ /* 0x001064000800017f */
[----:B-1----:R-:W-:Y:S05]  /*7340*/  @!P0 NANOSLEEP.SYNCS 0x989680 ;  /* 0x009896800000895d */ /* 0x002fea0003900000 */
[----:B------:R-:W1:Y:S02]  /*7350*/  @!P0 SYNCS.PHASECHK.TRANS64 P0, [R6+URZ], R5 ;  /* 0x00000005060085a7 */ /* 0x000e64000800007f */
[----:B-1----:R-:W-:Y:S05]  /*7360*/  @!P0 BRA `(.L_x_131) ;  /* 0xfffffffc00f08947 */ /* 0x002fea000383ffff */
[----:B------:R-:W-:Y:S05]  /*7370*/  BRA `(.L_x_183) ;  /* 0xffffffec00a87947 */ /* 0x000fea000383ffff */
.L_x_132:
[----:B0-----:R0:W1:Y:S02]  /*7380*/  SYNCS.PHASECHK.TRANS64.TRYWAIT P0, [R9+URZ], R4 ;  /* 0x00000004090075a7 */ /* 0x001064000800017f */
[----:B-1----:R-:W-:Y:S05]  /*7390*/  @!P0 NANOSLEEP.SYNCS 0x989680 ;  /* 0x009896800000895d */ /* 0x002fea0003900000 */
[----:B------:R-:W1:Y:S02]  /*73a0*/  @!P0 SYNCS.PHASECHK.TRANS64 P0, [R9+URZ], R4 ;  /* 0x00000004090085a7 */ /* 0x000e64000800007f */
[----:B-1----:R-:W-:Y:S05]  /*73b0*/  @!P0 BRA `(.L_x_132) ;  /* 0xfffffffc00f08947 */ /* 0x002fea000383ffff */
[----:B------:R-:W-:Y:S05]  /*73c0*/  BRA `(.L_x_184) ;  /* 0xffffffec00b87947 */ /* 0x000fea000383ffff */
.L_x_133:
[----:B0-----:R0:W1:Y:S02]  /*73d0*/  SYNCS.PHASECHK.TRANS64.TRYWAIT P0, [R6+URZ], R5 ;  /* 0x00000005060075a7 */ /* 0x001064000800017f */
[----:B-1----:R-:W-:Y:S05]  /*73e0*/  @!P0 NANOSLEEP.SYNCS 0x989680 ;  /* 0x009896800000895d */ /* 0x002fea0003900000 */
[----:B------:R-:W1:Y:S02]  /*73f0*/  @!P0 SYNCS.PHASECHK.TRANS64 P0, [R6+URZ], R5 ;  /* 0x00000005060085a7 */ /* 0x000e64000800007f */
[----:B-1----:R-:W-:Y:S05]  /*7400*/  @!P0 BRA `(.L_x_133) ;  /* 0xfffffffc00f08947 */ /* 0x002fea000383ffff */
[----:B------:R-:W-:Y:S05]  /*7410*/  BRA `(.L_x_185) ;  /* 0xffffffec00c87947 */ /* 0x000fea000383ffff */
.L_x_134:
[----:B0-----:R0:W1:Y:S02]  /*7420*/  SYNCS.PHASECHK.TRANS64.TRYWAIT P0, [R9+URZ], R4 ;  /* 0x00000004090075a7 */ /* 0x001064000800017f */
[----:B-1----:R-:W-:Y:S05]  /*7430*/  @!P0 NANOSLEEP.SYNCS 0x989680 ;  /* 0x009896800000895d */ /* 0x002fea0003900000 */
[----:B------:R-:W1:Y:S02]  /*7440*/  @!P0 SYNCS.PHASECHK.TRANS64 P0, [R9+URZ], R4 ;  /* 0x00000004090085a7 */ /* 0x000e64000800007f */
[----:B-1----:R-:W-:Y:S05]  /*7450*/  @!P0 BRA `(.L_x_134) ;  /* 0xfffffffc00f08947 */ /* 0x002fea000383ffff */
[----:B------:R-:W-:Y:S05]  /*7460*/  BRA `(.L_x_186) ;  /* 0xffffffec00d87947 */ /* 0x000fea000383ffff */
.L_x_135:
[----:B0-----:R0:W1:Y:S02]  /*7470*/  SYNCS.PHASECHK.TRANS64.TRYWAIT P0, [R10+URZ], R5 ;  /* 0x000000050a0075a7 */ /* 0x001064000800017f */
[----:B-1----:R-:W-:Y:S05]  /*7480*/  @!P0 NANOSLEEP.SYNCS 0x989680 ;  /* 0x009896800000895d */ /* 0x002fea0003900000 */
[----:B------:R-:W1:Y:S02]  /*7490*/  @!P0 SYNCS.PHASECHK.TRANS64 P0, [R10+URZ], R5 ;  /* 0x000000050a0085a7 */ /* 0x000e64000800007f */
[----:B-1----:R-:W-:Y:S05]  /*74a0*/  @!P0 BRA `(.L_x_135) ;  /* 0xfffffffc00f08947 */ /* 0x002fea000383ffff */
[----:B------:R-:W-:Y:S05]  /*74b0*/  BRA `(.L_x_187) ;  /* 0xffffffec00e87947 */ /* 0x000fea000383ffff */
.L_x_136:
[----:B-1----:R1:W2:Y:S02]  /*74c0*/  SYNCS.PHASECHK.TRANS64.TRYWAIT P0, [R11+URZ], R6 ;  /* 0x000000060b0075a7 */ /* 0x0022a4000800017f */
[----:B--2---:R-:W-:Y:S05]  /*74d0*/  @!P0 NANOSLEEP.SYNCS 0x989680 ;  /* 0x009896800000895d */ /* 0x004fea0003900000 */
[----:B------:R-:W2:Y:S02]  /*74e0*/  @!P0 SYNCS.PHASECHK.TRANS64 P0, [R11+URZ], R6 ;  /* 0x000000060b0085a7 */ /* 0x000ea4000800007f */
[----:B--2---:R-:W-:Y:S05]  /*74f0*/  @!P0 BRA `(.L_x_136) ;  /* 0xfffffffc00f08947 */ /* 0x004fea000383ffff */
[----:B------:R-:W-:Y:S05]  /*7500*/  BRA `(.L_x_188) ;  /* 0xffffffec00f07947 */ /* 0x000fea000383ffff */
.L_x_189:
[----:B------:R-:W-:-:S00]  /*7510*/  BRA `(.L_x_189) ;  /* 0xfffffffc00fc7947 */ /* 0x000fc0000383ffff */
[----:B------:R-:W-:-:S00]  /*7520*/  NOP ;  /* 0x0000000000007918 */ /* 0x000fc00000000000 */
        /* <DEDUP_REMOVED lines=13> */
.L_x_190:


//--------------------- .nv.global.init           --------------------------
	.section	.nv.global.init,"aw",@progbits
.nv.global.init:
	.type		$str$22,@object
	.size		$str$22,($str$23 - $str$22)
$str$22:
        /*0000*/ 	.byte	0x6b, 0x5f, 0x74, 0x69, 0x6c, 0x65, 0x5f, 0x63, 0x6f, 0x75, 0x6e, 0x74, 0x20, 0x3e, 0x3d, 0x20
        /*0010*/ 	.byte	0x31, 0x00
	.type		$str$23,@object
	.size		$str$23,(__unnamed_1 - $str$23)
$str$23:
        /*0012*/ 	.byte	0x2f, 0x74, 0x6d, 0x70, 0x2f, 0x63, 0x75, 0x74, 0x6c, 0x61, 0x73, 0x73, 0x5f, 0x73, 0x77, 0x65
        /*0022*/ 	.byte	0x65, 0x70, 0x5f, 0x73, 0x72, 0x63, 0x2f, 0x69, 0x6e, 0x63, 0x6c, 0x75, 0x64, 0x65, 0x2f, 0x63
        /*0032*/ 	.byte	0x75, 0x74, 0x6c, 0x61, 0x73, 0x73, 0x2f, 0x67, 0x65, 0x6d, 0x6d, 0x2f, 0x63, 0x6f, 0x6c, 0x6c
        /*0042*/ 	.byte	0x65, 0x63, 0x74, 0x69, 0x76, 0x65, 0x2f, 0x73, 0x6d, 0x39, 0x30, 0x5f, 0x6d, 0x6d, 0x61, 0x5f
        /*0052*/ 	.byte	0x74, 0x6d, 0x61, 0x5f, 0x67, 0x6d, 0x6d, 0x61, 0x5f, 0x73, 0x73, 0x5f, 0x77, 0x61, 0x72, 0x70
        /*0062*/ 	.byte	0x73, 0x70, 0x65, 0x63, 0x69, 0x61, 0x6c, 0x69, 0x7a, 0x65, 0x64, 0x2e, 0x68, 0x70, 0x70, 0x00
	.type		__unnamed_1,@object
	.size		__unnamed_1,(.L_0 - __unnamed_1)
__unnamed_1:
        /*0072*/ 	.byte	0x76, 0x6f, 0x69, 0x64, 0x20, 0x63, 0x75, 0x74, 0x6c, 0x61, 0x73, 0x73, 0x3a, 0x3a, 0x67, 0x65
        /* <DEDUP_REMOVED lines=172> */
        /*0b42*/ 	.byte	0x6e, 0x74, 0x69, 0x74, 0x79, 0x5d, 0x00
.L_0:


//--------------------- .nv.shared._ZN7cutlass13device_kernelINS_4gemm6kernel13GemmUniversalIN4cute5tupleIJiiiiEEENS1_10collective13CollectiveMmaINS1_34MainloopSm90TmaGmmaWarpSpecializedILi45ENS5_IJNS4_1CILi2EEENSA_ILi1EEESC_EEENS1_35KernelTmaWarpSpecializedCooperativeEEENS5_IJNSA_ILi128EEENSA_ILi32EEESH_EEEaNS5_IJlSC_lEEEaSJ_NS4_8TiledMMAINS4_8MMA_AtomIJNS4_4SM904GMMA26MMA_64x32x32_S32S8S8_SS_TNEEEENS4_6LayoutISD_NS5_IJSC_NSA_ILi0EEESR_EEEEENS5_IJNS4_10UnderscoreESU_SU_EEEEENS4_13SM90_TMA_LOADENS4_14ComposedLayoutINS4_7SwizzleILi1ELi4ELi3EEENS4_18smem_ptr_flag_bitsILi8EEENSQ_INS5_IJNSA_ILi8EEESH_EEENS5_IJSH_SC_EEEEEEEvNS4_8identityENS4_23SM90_TMA_LOAD_MULTICASTES17_vS18_EENS_8epilogue10collective6detail29Sm90TmaWarpSpecializedAdapterINS1C_15DefaultEpilogueIaSJ_SJ_NS1B_6thread17LinearCombinationIaLi1EiiLNS1G_9ScaleType4KindE0ELNS_15FloatRoundStyleE2EaEENS1_15EpilogueDefaultEEEEEvvEEEEvNT_6ParamsE --------------------------
	.section	.nv.shared._ZN7cutlass13device_kernelINS_4gemm6kernel13GemmUniversalIN4cute5tupleIJiiiiEEENS1_10collective13CollectiveMmaINS1_34MainloopSm90TmaGmmaWarpSpecializedILi45ENS5_IJNS4_1CILi2EEENSA_ILi1EEESC_EEENS1_35KernelTmaWarpSpecializedCooperativeEEENS5_IJNSA_ILi128EEENSA_ILi32EEESH_EEEaNS5_IJlSC_lEEEaSJ_NS4_8TiledMMAINS4_8MMA_AtomIJNS4_4SM904GMMA26MMA_64x32x32_S32S8S8_SS_TNEEEENS4_6LayoutISD_NS5_IJSC_NSA_ILi0EEESR_EEEEENS5_IJNS4_10UnderscoreESU_SU_EEEEENS4_13SM90_TMA_LOADENS4_14ComposedLayoutINS4_7SwizzleILi1ELi4ELi3EEENS4_18smem_ptr_flag_bitsILi8EEENSQ_INS5_IJNSA_ILi8EEESH_EEENS5_IJSH_SC_EEEEEEEvNS4_8identityENS4_23SM90_TMA_LOAD_MULTICASTES17_vS18_EENS_8epilogue10collective6detail29Sm90TmaWarpSpecializedAdapterINS1C_15DefaultEpilogueIaSJ_SJ_NS1B_6thread17LinearCombinationIaLi1EiiLNS1G_9ScaleType4KindE0ELNS_15FloatRoundStyleE2EaEENS1_15EpilogueDefaultEEEEEvvEEEEvNT_6ParamsE,"aw",@nobits
	.sectionflags	@""
	.align	16
	.zero		1024


//--------------------- .nv.shared.reserved.0     --------------------------
	.section	.nv.shared.reserved.0,"aw",@nobits
	.weak		__nv_reservedSMEM_offset_0_alias
	.size		__nv_reservedSMEM_offset_0_alias, 0, 0
	.other		__nv_reservedSMEM_offset_0_alias,@"STO_CUDA_RESERVED_SHARED STV_DEFAULT"
__nv_reservedSMEM_offset_0_alias:
	.zero		0


//--------------------- .nv.global                --------------------------
	.section	.nv.global,"aw",@nobits
.nv.global:
	.type		_ZN40_INTERNAL_86c45f1f_4_k_cu_75d404b6_103394cute1_E,@object
	.size		_ZN40_INTERNAL_86c45f1f_4_k_cu_75d404b6_103394cute1_E,(_ZN40_INTERNAL_86c45f1f_4_k_cu_75d404b6_103394cuda3std3__45__cpo6cbeginE - _ZN40_INTERNAL_86c45f1f_4_k_cu_75d404b6_103394cute1_E)
_ZN40_INTERNAL_86c45f1f_4_k_cu_75d404b6_103394cute1_E:
	.zero		1
	.type		_ZN40_INTERNAL_86c45f1f_4_k_cu_75d404b6_103394cuda3std3__45__cpo6cbeginE,@object
	.size		_ZN40_INTERNAL_86c45f1f_4_k_cu_75d404b6_103394cuda3std3__45__cpo6cbeginE,(_ZN40_INTERNAL_86c45f1f_4_k_cu_75d404b6_103394cuda3std3__48in_placeE - _ZN40_INTERNAL_86c45f1f_4_k_cu_75d404b6_103394cuda3std3__45__cpo6cbeginE)
_ZN40_INTERNAL_86c45f1f_4_k_cu_75d404b6_103394cuda3std3__45__cpo6cbeginE:
	.zero		1
	.type		_ZN40_INTERNAL_86c45f1f_4_k_cu_75d404b6_103394cuda3std3__48in_placeE,@object
	.size		_ZN40_INTERNAL_86c45f1f_4_k_cu_75d404b6_103394cuda3std3__48in_placeE,(_ZN40_INTERNAL_86c45f1f_4_k_cu_75d404b6_103394cuda3std6ranges3__45__cpo9iter_moveE - _ZN40_INTERNAL_86c45f1f_4_k_cu_75d404b6_103394cuda3std3__48in_placeE)
_ZN40_INTERNAL_86c45f1f_4_k_cu_75d404b6_103394cuda3std3__48in_placeE:
	.zero		1
	.type		_ZN40_INTERNAL_86c45f1f_4_k_cu_75d404b6_103394cuda3std6ranges3__45__cpo9iter_moveE,@object
	.size		_ZN40_INTERNAL_86c45f1f_4_k_cu_75d404b6_103394cuda3std6ranges3__45__cpo9iter_moveE,(_ZN40_INTERNAL_86c45f1f_4_k_cu_75d404b6_103394cuda3std3__45__cpo5beginE - _ZN40_INTERNAL_86c45f1f_4_k_cu_75d404b6_103394cuda3std6ranges3__45__cpo9iter_moveE)
_ZN40_INTERNAL_86c45f1f_4_k_cu_75d404b6_103394cuda3std6ranges3__45__cpo9iter_moveE:
	.zero		1
	.type		_ZN40_INTERNAL_86c45f1f_4_k_cu_75d404b6_103394cuda3std3__45__cpo5beginE,@object
	.size		_ZN40_INTERNAL_86c45f1f_4_k_cu_75d404b6_103394cuda3std3__45__cpo5beginE,(_ZN40_INTERNAL_86c45f1f_4_k_cu_75d404b6_103394cuda3std3__442_GLOBAL__N__86c45f1f_4_k_cu_75d404b6_103396ignoreE - _ZN40_INTERNAL_86c45f1f_4_k_cu_75d404b6_103394cuda3std3__45__cpo5beginE)
_ZN40_INTERNAL_86c45f1f_4_k_cu_75d404b6_103394cuda3std3__45__cpo5beginE:
	.zero		1
	.type		_ZN40_INTERNAL_86c45f1f_4_k_cu_75d404b6_103394cuda3std3__442_GLOBAL__N__86c45f1f_4_k_cu_75d404b6_103396ignoreE,@object
	.size		_ZN40_INTERNAL_86c45f1f_4_k_cu_75d404b6_103394cuda3std3__442_GLOBAL__N__86c45f1f_4_k_cu_75d404b6_103396ignoreE,(_ZN40_INTERNAL_86c45f1f_4_k_cu_75d404b6_103394cute7productE - _ZN40_INTERNAL_86c45f1f_4_k_cu_75d404b6_103394cuda3std3__442_GLOBAL__N__86c45f1f_4_k_cu_75d404b6_103396ignoreE)
_ZN40_INTERNAL_86c45f1f_4_k_cu_75d404b6_103394cuda3std3__442_GLOBAL__N__86c45f1f_4_k_cu_75d404b6_103396ignoreE:
	.zero		1
	.type		_ZN40_INTERNAL_86c45f1f_4_k_cu_75d404b6_103394cute7productE,@object
	.size		_ZN40_INTERNAL_86c45f1f_4_k_cu_75d404b6_103394cute7productE,(_ZN40_INTERNAL_86c45f1f_4_k_cu_75d404b6_103394cuda3std3__45__cpo3endE - _ZN40_INTERNAL_86c45f1f_4_k_cu_75d404b6_103394cute7productE)
_ZN40_INTERNAL_86c45f1f_4_k_cu_75d404b6_103394cute7productE:
	.zero		1
	.type		_ZN40_INTERNAL_86c45f1f_4_k_cu_75d404b6_103394cuda3std3__45__cpo3endE,@object
	.size		_ZN40_INTERNAL_86c45f1f_4_k_cu_75d404b6_103394cuda3std3__45__cpo3endE,(_ZN40_INTERNAL_86c45f1f_4_k_cu_75d404b6_103394cuda3std3__419piecewise_constructE - _ZN40_INTERNAL_86c45f1f_4_k_cu_75d404b6_103394cuda3std3__45__cpo3endE)
_ZN40_INTERNAL_86c45f1f_4_k_cu_75d404b6_103394cuda3std3__45__cpo3endE:
	.zero		1
	.type		_ZN40_INTERNAL_86c45f1f_4_k_cu_75d404b6_103394cuda3std3__419piecewise_constructE,@object
	.size		_ZN40_INTERNAL_86c45f1f_4_k_cu_75d404b6_103394cuda3std3__419piecewise_constructE,(_ZN40_INTERNAL_86c45f1f_4_k_cu_75d404b6_103394cuda3std3__45__cpo4cendE - _ZN40_INTERNAL_86c45f1f_4_k_cu_75d404b6_103394cuda3std3__419piecewise_constructE)
_ZN40_INTERNAL_86c45f1f_4_k_cu_75d404b6_103394cuda3std3__419piecewise_constructE:
	.zero		1
	.type		_ZN40_INTERNAL_86c45f1f_4_k_cu_75d404b6_103394cuda3std3__45__cpo4cendE,@object
	.size		_ZN40_INTERNAL_86c45f1f_4_k_cu_75d404b6_103394cuda3std3__45__cpo4cendE,(_ZN40_INTERNAL_86c45f1f_4_k_cu_75d404b6_103394cuda3std6ranges3__45__cpo4swapE - _ZN40_INTERNAL_86c45f1f_4_k_cu_75d404b6_103394cuda3std3__45__cpo4cendE)
_ZN40_INTERNAL_86c45f1f_4_k_cu_75d404b6_103394cuda3std3__45__cpo4cendE:
	.zero		1
	.type		_ZN40_INTERNAL_86c45f1f_4_k_cu_75d404b6_103394cuda3std6ranges3__45__cpo4swapE,@object
	.size		_ZN40_INTERNAL_86c45f1f_4_k_cu_75d404b6_103394cuda3std6ranges3__45__cpo4swapE,(.L_8 - _ZN40_INTERNAL_86c45f1f_4_k_cu_75d404b6_103394cuda3std6ranges3__45__cpo4swapE)
_ZN40_INTERNAL_86c45f1f_4_k_cu_75d404b6_103394cuda3std6ranges3__45__cpo4swapE:
	.zero		1
.L_8:


//--------------------- .nv.constant0._ZN7cutlass13device_kernelINS_4gemm6kernel13GemmUniversalIN4cute5tupleIJiiiiEEENS1_10collective13CollectiveMmaINS1_34MainloopSm90TmaGmmaWarpSpecializedILi45ENS5_IJNS4_1CILi2EEENSA_ILi1EEESC_EEENS1_35KernelTmaWarpSpecializedCooperativeEEENS5_IJNSA_ILi128EEENSA_ILi32EEESH_EEEaNS5_IJlSC_lEEEaSJ_NS4_8TiledMMAINS4_8MMA_AtomIJNS4_4SM904GMMA26MMA_64x32x32_S32S8S8_SS_TNEEEENS4_6LayoutISD_NS5_IJSC_NSA_ILi0EEESR_EEEEENS5_IJNS4_10UnderscoreESU_SU_EEEEENS4_13SM90_TMA_LOADENS4_14ComposedLayoutINS4_7SwizzleILi1ELi4ELi3EEENS4_18smem_ptr_flag_bitsILi8EEENSQ_INS5_IJNSA_ILi8EEESH_EEENS5_IJSH_SC_EEEEEEEvNS4_8identityENS4_23SM90_TMA_LOAD_MULTICASTES17_vS18_EENS_8epilogue10collective6detail29Sm90TmaWarpSpecializedAdapterINS1C_15DefaultEpilogueIaSJ_SJ_NS1B_6thread17LinearCombinationIaLi1EiiLNS1G_9ScaleType4KindE0ELNS_15FloatRoundStyleE2EaEENS1_15EpilogueDefaultEEEEEvvEEEEvNT_6ParamsE --------------------------
	.section	.nv.constant0._ZN7cutlass13device_kernelINS_4gemm6kernel13GemmUniversalIN4cute5tupleIJiiiiEEENS1_10collective13CollectiveMmaINS1_34MainloopSm90TmaGmmaWarpSpecializedILi45ENS5_IJNS4_1CILi2EEENSA_ILi1EEESC_EEENS1_35KernelTmaWarpSpecializedCooperativeEEENS5_IJNSA_ILi128EEENSA_ILi32EEESH_EEEaNS5_IJlSC_lEEEaSJ_NS4_8TiledMMAINS4_8MMA_AtomIJNS4_4SM904GMMA26MMA_64x32x32_S32S8S8_SS_TNEEEENS4_6LayoutISD_NS5_IJSC_NSA_ILi0EEESR_EEEEENS5_IJNS4_10UnderscoreESU_SU_EEEEENS4_13SM90_TMA_LOADENS4_14ComposedLayoutINS4_7SwizzleILi1ELi4ELi3EEENS4_18smem_ptr_flag_bitsILi8EEENSQ_INS5_IJNSA_ILi8EEESH_EEENS5_IJSH_SC_EEEEEEEvNS4_8identityENS4_23SM90_TMA_LOAD_MULTICASTES17_vS18_EENS_8epilogue10collective6detail29Sm90TmaWarpSpecializedAdapterINS1C_15DefaultEpilogueIaSJ_SJ_NS1B_6thread17LinearCombinationIaLi1EiiLNS1G_9ScaleType4KindE0ELNS_15FloatRoundStyleE2EaEENS1_15EpilogueDefaultEEEEEvvEEEEvNT_6ParamsE,"a",@progbits
	.sectionflags	@""
	.align	4
.nv.constant0._ZN7cutlass13device_kernelINS_4gemm6kernel13GemmUniversalIN4cute5tupleIJiiiiEEENS1_10collective13CollectiveMmaINS1_34MainloopSm90TmaGmmaWarpSpecializedILi45ENS5_IJNS4_1CILi2EEENSA_ILi1EEESC_EEENS1_35KernelTmaWarpSpecializedCooperativeEEENS5_IJNSA_ILi128EEENSA_ILi32EEESH_EEEaNS5_IJlSC_lEEEaSJ_NS4_8TiledMMAINS4_8MMA_AtomIJNS4_4SM904GMMA26MMA_64x32x32_S32S8S8_SS_TNEEEENS4_6LayoutISD_NS5_IJSC_NSA_ILi0EEESR_EEEEENS5_IJNS4_10UnderscoreESU_SU_EEEEENS4_13SM90_TMA_LOADENS4_14ComposedLayoutINS4_7SwizzleILi1ELi4ELi3EEENS4_18smem_ptr_flag_bitsILi8EEENSQ_INS5_IJNSA_ILi8EEESH_EEENS5_IJSH_SC_EEEEEEEvNS4_8identityENS4_23SM90_TMA_LOAD_MULTICASTES17_vS18_EENS_8epilogue10collective6detail29Sm90TmaWarpSpecializedAdapterINS1C_15DefaultEpilogueIaSJ_SJ_NS1B_6thread17LinearCombinationIaLi1EiiLNS1G_9ScaleType4KindE0ELNS_15FloatRoundStyleE2EaEENS1_15EpilogueDefaultEEEEEvvEEEEvNT_6ParamsE:
	.zero		1664


//--------------------- SYMBOLS --------------------------

	.type		.nv.reservedSmem.offset0,@object
	.size		.nv.reservedSmem.offset0,0x4
	.type		__assertfail,@function
